//
// Generated by NVIDIA NVVM Compiler
//
// Compiler Build ID: CL-36424714
// Cuda compilation tools, release 13.0, V13.0.88
// Based on NVVM 20.0.0
//

.version 9.0
.target sm_100
.address_size 64

	// .globl	_Z7Cal_valPdS_P14Diff_questionsm
.extern .func  (.param .b64 func_retval0) malloc
(
	.param .b64 malloc_param_0
)
;
.extern .func free
(
	.param .b64 free_param_0
)
;
.func  (.param .align 16 .b8 func_retval0[16]) __internal_trig_reduction_slowpathd
(
	.param .b64 __internal_trig_reduction_slowpathd_param_0
)
;
.func  (.param .b64 func_retval0) __internal_accurate_pow
(
	.param .b64 __internal_accurate_pow_param_0
)
;
// _ZZ5Cal_FPdS_P14Diff_questionsE3Arr has been demoted
// _ZZ7Cal_valPdS_P14Diff_questionsmE5count has been demoted
.global .align 8 .b8 __cudart_i2opi_d[144] = {8, 93, 141, 31, 177, 95, 251, 107, 234, 146, 82, 138, 247, 57, 7, 61, 123, 241, 229, 235, 199, 186, 39, 117, 45, 234, 95, 158, 102, 63, 70, 79, 183, 9, 203, 39, 207, 126, 54, 109, 31, 109, 10, 90, 139, 17, 47, 239, 15, 152, 5, 222, 255, 151, 248, 31, 59, 40, 249, 189, 139, 95, 132, 156, 244, 57, 83, 131, 57, 214, 145, 57, 65, 126, 95, 180, 38, 112, 156, 233, 132, 68, 187, 46, 245, 53, 130, 232, 62, 167, 41, 177, 28, 235, 29, 254, 28, 146, 209, 9, 234, 46, 73, 6, 224, 210, 77, 66, 58, 110, 36, 183, 97, 197, 187, 222, 171, 99, 81, 254, 65, 144, 67, 60, 153, 149, 98, 219, 192, 221, 52, 245, 209, 87, 39, 252, 41, 21, 68, 78, 110, 131, 249, 162};
.global .align 16 .b8 __cudart_sin_cos_coeffs[128] = {70, 210, 176, 44, 241, 229, 90, 190, 146, 227, 172, 105, 227, 29, 199, 62, 161, 98, 219, 25, 160, 1, 42, 191, 24, 8, 17, 17, 17, 17, 129, 63, 84, 85, 85, 85, 85, 85, 197, 191, 0, 0, 0, 0, 0, 0, 0, 0, 0, 0, 0, 0, 0, 0, 0, 0, 100, 129, 253, 32, 131, 255, 168, 189, 40, 133, 239, 193, 167, 238, 33, 62, 217, 230, 6, 142, 79, 126, 146, 190, 233, 188, 221, 25, 160, 1, 250, 62, 71, 93, 193, 22, 108, 193, 86, 191, 81, 85, 85, 85, 85, 85, 165, 63, 0, 0, 0, 0, 0, 0, 224, 191, 0, 0, 0, 0, 0, 0, 240, 63};

.visible .entry _Z7Cal_valPdS_P14Diff_questionsm(
	.param .u64 .ptr .align 1 _Z7Cal_valPdS_P14Diff_questionsm_param_0,
	.param .u64 .ptr .align 1 _Z7Cal_valPdS_P14Diff_questionsm_param_1,
	.param .u64 .ptr .align 1 _Z7Cal_valPdS_P14Diff_questionsm_param_2,
	.param .u64 _Z7Cal_valPdS_P14Diff_questionsm_param_3
)
{
	.reg .pred 	%p<128>;
	.reg .b16 	%rs<2>;
	.reg .b32 	%r<124>;
	.reg .b64 	%rd<107>;
	.reg .b64 	%fd<513>;
	// demoted variable
	.shared .align 8 .b8 _ZZ5Cal_FPdS_P14Diff_questionsE3Arr[40];
	// demoted variable
	.shared .align 4 .u32 _ZZ7Cal_valPdS_P14Diff_questionsmE5count;
	ld.param.u64 	%rd41, [_Z7Cal_valPdS_P14Diff_questionsm_param_0];
	ld.param.u64 	%rd42, [_Z7Cal_valPdS_P14Diff_questionsm_param_1];
	ld.param.u64 	%rd43, [_Z7Cal_valPdS_P14Diff_questionsm_param_2];
	ld.param.u64 	%rd40, [_Z7Cal_valPdS_P14Diff_questionsm_param_3];
	cvta.to.global.u64 	%rd1, %rd42;
	cvta.to.global.u64 	%rd2, %rd43;
	cvta.to.global.u64 	%rd3, %rd41;
	{ // callseq 0, 0
	.param .b64 param0;
	st.param.b64 	[param0], 40;
	.param .b64 retval0;
	call.uni (retval0), 
	malloc, 
	(
	param0
	);
	ld.param.b64 	%rd44, [retval0];
	} // callseq 0
	mov.u32 	%r1, %tid.x;
	setp.ne.s32 	%p3, %r1, 0;
	setp.eq.s64 	%p4, %rd40, 0;
	or.pred  	%p1, %p3, %p4;
	mov.f64 	%fd86, 0d4000000000000000;
	{
	.reg .b32 %temp; 
	mov.b64 	{%temp, %r2}, %fd86;
	}
	and.b32  	%r3, %r2, 2146435072;
	setp.eq.s32 	%p5, %r3, 1062207488;
	setp.lt.s32 	%p6, %r2, 0;
	selp.b32 	%r4, 0, 2146435072, %p6;
	and.b32  	%r31, %r2, 2147483647;
	setp.ne.s32 	%p7, %r31, 1071644672;
	and.pred  	%p2, %p5, %p7;
	or.b32  	%r5, %r4, -2147483648;
	add.s64 	%rd5, %rd40, -1;
	and.b64  	%rd6, %rd40, 15;
	and.b64  	%rd7, %rd40, 7;
	add.s64 	%rd8, %rd7, -1;
	and.b64  	%rd9, %rd40, -16;
	and.b64  	%rd10, %rd40, 3;
	and.b64  	%rd11, %rd40, -4;
$L__BB0_1:
	setp.ne.s32 	%p8, %r1, 0;
	@%p8 bra 	$L__BB0_8;
	ld.global.f64 	%fd1, [%rd3];
	ld.global.f64 	%fd2, [%rd3+16];
	ld.global.f64 	%fd87, [%rd2+40];
	mul.f64 	%fd88, %fd87, 0d4008000000000000;
	mul.f64 	%fd89, %fd88, 0d3FE0000000000000;
	ld.global.f64 	%fd90, [%rd3+24];
	sub.f64 	%fd3, %fd89, %fd90;
	abs.f64 	%fd4, %fd3;
	setp.neu.f64 	%p9, %fd4, 0d7FF0000000000000;
	@%p9 bra 	$L__BB0_4;
	mov.f64 	%fd96, 0d0000000000000000;
	mul.rn.f64 	%fd497, %fd3, %fd96;
	mov.b32 	%r118, 1;
	bra.uni 	$L__BB0_7;
$L__BB0_4:
	mul.f64 	%fd91, %fd3, 0d3FE45F306DC9C883;
	cvt.rni.s32.f64 	%r117, %fd91;
	cvt.rn.f64.s32 	%fd92, %r117;
	fma.rn.f64 	%fd93, %fd92, 0dBFF921FB54442D18, %fd3;
	fma.rn.f64 	%fd94, %fd92, 0dBC91A62633145C00, %fd93;
	fma.rn.f64 	%fd497, %fd92, 0dB97B839A252049C0, %fd94;
	setp.ltu.f64 	%p10, %fd4, 0d41E0000000000000;
	@%p10 bra 	$L__BB0_6;
	{ // callseq 1, 0
	.param .b64 param0;
	st.param.f64 	[param0], %fd3;
	.param .align 16 .b8 retval0[16];
	call.uni (retval0), 
	__internal_trig_reduction_slowpathd, 
	(
	param0
	);
	ld.param.f64 	%fd497, [retval0];
	ld.param.b32 	%r117, [retval0+8];
	} // callseq 1
$L__BB0_6:
	add.s32 	%r118, %r117, 1;
$L__BB0_7:
	shl.b32 	%r34, %r118, 6;
	cvt.u64.u32 	%rd45, %r34;
	and.b64  	%rd46, %rd45, 64;
	mov.u64 	%rd47, __cudart_sin_cos_coeffs;
	add.s64 	%rd48, %rd47, %rd46;
	mul.rn.f64 	%fd97, %fd497, %fd497;
	and.b32  	%r35, %r118, 1;
	setp.eq.b32 	%p11, %r35, 1;
	selp.f64 	%fd98, 0dBDA8FF8320FD8164, 0d3DE5DB65F9785EBA, %p11;
	ld.global.nc.v2.f64 	{%fd99, %fd100}, [%rd48];
	fma.rn.f64 	%fd101, %fd98, %fd97, %fd99;
	fma.rn.f64 	%fd102, %fd101, %fd97, %fd100;
	ld.global.nc.v2.f64 	{%fd103, %fd104}, [%rd48+16];
	fma.rn.f64 	%fd105, %fd102, %fd97, %fd103;
	fma.rn.f64 	%fd106, %fd105, %fd97, %fd104;
	ld.global.nc.v2.f64 	{%fd107, %fd108}, [%rd48+32];
	fma.rn.f64 	%fd109, %fd106, %fd97, %fd107;
	fma.rn.f64 	%fd110, %fd109, %fd97, %fd108;
	fma.rn.f64 	%fd111, %fd110, %fd497, %fd497;
	fma.rn.f64 	%fd112, %fd110, %fd97, 0d3FF0000000000000;
	selp.f64 	%fd113, %fd112, %fd111, %p11;
	and.b32  	%r36, %r118, 2;
	setp.eq.s32 	%p12, %r36, 0;
	mov.f64 	%fd114, 0d0000000000000000;
	sub.f64 	%fd115, %fd114, %fd113;
	selp.f64 	%fd116, %fd113, %fd115, %p12;
	fma.rn.f64 	%fd117, %fd2, %fd116, %fd1;
	ld.global.f64 	%fd118, [%rd2];
	sub.f64 	%fd119, %fd117, %fd118;
	st.shared.f64 	[_ZZ5Cal_FPdS_P14Diff_questionsE3Arr], %fd119;
	bra.uni 	$L__BB0_30;
$L__BB0_8:
	setp.gt.s32 	%p13, %r1, 2;
	@%p13 bra 	$L__BB0_13;
	setp.eq.s32 	%p16, %r1, 1;
	@%p16 bra 	$L__BB0_17;
	setp.eq.s32 	%p17, %r1, 2;
	@%p17 bra 	$L__BB0_11;
	bra.uni 	$L__BB0_30;
$L__BB0_11:
	ld.global.f64 	%fd19, [%rd3+16];
	ld.global.f64 	%fd162, [%rd2+40];
	mul.f64 	%fd163, %fd162, 0d4008000000000000;
	mul.f64 	%fd164, %fd163, 0d3FE0000000000000;
	ld.global.f64 	%fd165, [%rd3+24];
	sub.f64 	%fd20, %fd164, %fd165;
	abs.f64 	%fd21, %fd20;
	setp.neu.f64 	%p22, %fd21, 0d7FF0000000000000;
	@%p22 bra 	$L__BB0_23;
	mov.f64 	%fd171, 0d0000000000000000;
	mul.rn.f64 	%fd500, %fd20, %fd171;
	mov.b32 	%r121, 0;
	bra.uni 	$L__BB0_25;
$L__BB0_13:
	setp.eq.s32 	%p14, %r1, 3;
	@%p14 bra 	$L__BB0_26;
	setp.eq.s32 	%p15, %r1, 4;
	@%p15 bra 	$L__BB0_15;
	bra.uni 	$L__BB0_30;
$L__BB0_15:
	ld.global.f64 	%fd26, [%rd3+16];
	ld.global.f64 	%fd120, [%rd2+40];
	mul.f64 	%fd121, %fd120, 0d4008000000000000;
	ld.global.f64 	%fd122, [%rd3+32];
	fma.rn.f64 	%fd27, %fd121, 0d3FE0000000000000, %fd122;
	abs.f64 	%fd28, %fd27;
	setp.neu.f64 	%p18, %fd28, 0d7FF0000000000000;
	@%p18 bra 	$L__BB0_27;
	mov.f64 	%fd128, 0d0000000000000000;
	mul.rn.f64 	%fd501, %fd27, %fd128;
	mov.b32 	%r122, 0;
	bra.uni 	$L__BB0_29;
$L__BB0_17:
	ld.global.f64 	%fd10, [%rd3+8];
	ld.global.f64 	%fd11, [%rd3+16];
	ld.global.f64 	%fd195, [%rd2+40];
	mul.f64 	%fd196, %fd195, 0d4008000000000000;
	ld.global.f64 	%fd197, [%rd3+32];
	fma.rn.f64 	%fd12, %fd196, 0d3FE0000000000000, %fd197;
	abs.f64 	%fd13, %fd12;
	setp.neu.f64 	%p26, %fd13, 0d7FF0000000000000;
	@%p26 bra 	$L__BB0_19;
	mov.f64 	%fd203, 0d0000000000000000;
	mul.rn.f64 	%fd499, %fd12, %fd203;
	mov.b32 	%r120, 1;
	bra.uni 	$L__BB0_22;
$L__BB0_19:
	mul.f64 	%fd198, %fd12, 0d3FE45F306DC9C883;
	cvt.rni.s32.f64 	%r119, %fd198;
	cvt.rn.f64.s32 	%fd199, %r119;
	fma.rn.f64 	%fd200, %fd199, 0dBFF921FB54442D18, %fd12;
	fma.rn.f64 	%fd201, %fd199, 0dBC91A62633145C00, %fd200;
	fma.rn.f64 	%fd499, %fd199, 0dB97B839A252049C0, %fd201;
	setp.ltu.f64 	%p27, %fd13, 0d41E0000000000000;
	@%p27 bra 	$L__BB0_21;
	{ // callseq 4, 0
	.param .b64 param0;
	st.param.f64 	[param0], %fd12;
	.param .align 16 .b8 retval0[16];
	call.uni (retval0), 
	__internal_trig_reduction_slowpathd, 
	(
	param0
	);
	ld.param.f64 	%fd499, [retval0];
	ld.param.b32 	%r119, [retval0+8];
	} // callseq 4
$L__BB0_21:
	add.s32 	%r120, %r119, 1;
$L__BB0_22:
	shl.b32 	%r49, %r120, 6;
	cvt.u64.u32 	%rd57, %r49;
	and.b64  	%rd58, %rd57, 64;
	mov.u64 	%rd59, __cudart_sin_cos_coeffs;
	add.s64 	%rd60, %rd59, %rd58;
	mul.rn.f64 	%fd204, %fd499, %fd499;
	and.b32  	%r50, %r120, 1;
	setp.eq.b32 	%p28, %r50, 1;
	selp.f64 	%fd205, 0dBDA8FF8320FD8164, 0d3DE5DB65F9785EBA, %p28;
	ld.global.nc.v2.f64 	{%fd206, %fd207}, [%rd60];
	fma.rn.f64 	%fd208, %fd205, %fd204, %fd206;
	fma.rn.f64 	%fd209, %fd208, %fd204, %fd207;
	ld.global.nc.v2.f64 	{%fd210, %fd211}, [%rd60+16];
	fma.rn.f64 	%fd212, %fd209, %fd204, %fd210;
	fma.rn.f64 	%fd213, %fd212, %fd204, %fd211;
	ld.global.nc.v2.f64 	{%fd214, %fd215}, [%rd60+32];
	fma.rn.f64 	%fd216, %fd213, %fd204, %fd214;
	fma.rn.f64 	%fd217, %fd216, %fd204, %fd215;
	fma.rn.f64 	%fd218, %fd217, %fd499, %fd499;
	fma.rn.f64 	%fd219, %fd217, %fd204, 0d3FF0000000000000;
	selp.f64 	%fd220, %fd219, %fd218, %p28;
	and.b32  	%r51, %r120, 2;
	setp.eq.s32 	%p29, %r51, 0;
	mov.f64 	%fd221, 0d0000000000000000;
	sub.f64 	%fd222, %fd221, %fd220;
	selp.f64 	%fd223, %fd220, %fd222, %p29;
	fma.rn.f64 	%fd224, %fd11, %fd223, %fd10;
	ld.global.f64 	%fd225, [%rd2+8];
	sub.f64 	%fd226, %fd224, %fd225;
	st.shared.f64 	[_ZZ5Cal_FPdS_P14Diff_questionsE3Arr+8], %fd226;
	bra.uni 	$L__BB0_30;
$L__BB0_23:
	mul.f64 	%fd166, %fd20, 0d3FE45F306DC9C883;
	cvt.rni.s32.f64 	%r121, %fd166;
	cvt.rn.f64.s32 	%fd167, %r121;
	fma.rn.f64 	%fd168, %fd167, 0dBFF921FB54442D18, %fd20;
	fma.rn.f64 	%fd169, %fd167, 0dBC91A62633145C00, %fd168;
	fma.rn.f64 	%fd500, %fd167, 0dB97B839A252049C0, %fd169;
	setp.ltu.f64 	%p23, %fd21, 0d41E0000000000000;
	@%p23 bra 	$L__BB0_25;
	{ // callseq 3, 0
	.param .b64 param0;
	st.param.f64 	[param0], %fd20;
	.param .align 16 .b8 retval0[16];
	call.uni (retval0), 
	__internal_trig_reduction_slowpathd, 
	(
	param0
	);
	ld.param.f64 	%fd500, [retval0];
	ld.param.b32 	%r121, [retval0+8];
	} // callseq 3
$L__BB0_25:
	shl.b32 	%r44, %r121, 6;
	cvt.u64.u32 	%rd53, %r44;
	and.b64  	%rd54, %rd53, 64;
	mov.u64 	%rd55, __cudart_sin_cos_coeffs;
	add.s64 	%rd56, %rd55, %rd54;
	mul.rn.f64 	%fd172, %fd500, %fd500;
	and.b32  	%r45, %r121, 1;
	setp.eq.b32 	%p24, %r45, 1;
	selp.f64 	%fd173, 0dBDA8FF8320FD8164, 0d3DE5DB65F9785EBA, %p24;
	ld.global.nc.v2.f64 	{%fd174, %fd175}, [%rd56];
	fma.rn.f64 	%fd176, %fd173, %fd172, %fd174;
	fma.rn.f64 	%fd177, %fd176, %fd172, %fd175;
	ld.global.nc.v2.f64 	{%fd178, %fd179}, [%rd56+16];
	fma.rn.f64 	%fd180, %fd177, %fd172, %fd178;
	fma.rn.f64 	%fd181, %fd180, %fd172, %fd179;
	ld.global.nc.v2.f64 	{%fd182, %fd183}, [%rd56+32];
	fma.rn.f64 	%fd184, %fd181, %fd172, %fd182;
	fma.rn.f64 	%fd185, %fd184, %fd172, %fd183;
	fma.rn.f64 	%fd186, %fd185, %fd500, %fd500;
	fma.rn.f64 	%fd187, %fd185, %fd172, 0d3FF0000000000000;
	selp.f64 	%fd188, %fd187, %fd186, %p24;
	and.b32  	%r46, %r121, 2;
	setp.eq.s32 	%p25, %r46, 0;
	mov.f64 	%fd189, 0d0000000000000000;
	sub.f64 	%fd190, %fd189, %fd188;
	selp.f64 	%fd191, %fd188, %fd190, %p25;
	fma.rn.f64 	%fd192, %fd19, %fd191, %fd19;
	ld.global.f64 	%fd193, [%rd2+16];
	sub.f64 	%fd194, %fd192, %fd193;
	st.shared.f64 	[_ZZ5Cal_FPdS_P14Diff_questionsE3Arr+16], %fd194;
	bra.uni 	$L__BB0_30;
$L__BB0_26:
	ld.global.f64 	%fd152, [%rd3+24];
	ld.global.f64 	%fd153, [%rd3+32];
	add.f64 	%fd154, %fd152, %fd153;
	ld.global.f64 	%fd155, [%rd3+16];
	ld.global.f64 	%fd156, [%rd3+8];
	ld.global.f64 	%fd157, [%rd3];
	sub.f64 	%fd158, %fd156, %fd157;
	fma.rn.f64 	%fd159, %fd154, %fd155, %fd158;
	ld.global.f64 	%fd160, [%rd2+32];
	sub.f64 	%fd161, %fd159, %fd160;
	st.shared.f64 	[_ZZ5Cal_FPdS_P14Diff_questionsE3Arr+24], %fd161;
	bra.uni 	$L__BB0_30;
$L__BB0_27:
	mul.f64 	%fd123, %fd27, 0d3FE45F306DC9C883;
	cvt.rni.s32.f64 	%r122, %fd123;
	cvt.rn.f64.s32 	%fd124, %r122;
	fma.rn.f64 	%fd125, %fd124, 0dBFF921FB54442D18, %fd27;
	fma.rn.f64 	%fd126, %fd124, 0dBC91A62633145C00, %fd125;
	fma.rn.f64 	%fd501, %fd124, 0dB97B839A252049C0, %fd126;
	setp.ltu.f64 	%p19, %fd28, 0d41E0000000000000;
	@%p19 bra 	$L__BB0_29;
	{ // callseq 2, 0
	.param .b64 param0;
	st.param.f64 	[param0], %fd27;
	.param .align 16 .b8 retval0[16];
	call.uni (retval0), 
	__internal_trig_reduction_slowpathd, 
	(
	param0
	);
	ld.param.f64 	%fd501, [retval0];
	ld.param.b32 	%r122, [retval0+8];
	} // callseq 2
$L__BB0_29:
	shl.b32 	%r39, %r122, 6;
	cvt.u64.u32 	%rd49, %r39;
	and.b64  	%rd50, %rd49, 64;
	mov.u64 	%rd51, __cudart_sin_cos_coeffs;
	add.s64 	%rd52, %rd51, %rd50;
	mul.rn.f64 	%fd129, %fd501, %fd501;
	and.b32  	%r40, %r122, 1;
	setp.eq.b32 	%p20, %r40, 1;
	selp.f64 	%fd130, 0dBDA8FF8320FD8164, 0d3DE5DB65F9785EBA, %p20;
	ld.global.nc.v2.f64 	{%fd131, %fd132}, [%rd52];
	fma.rn.f64 	%fd133, %fd130, %fd129, %fd131;
	fma.rn.f64 	%fd134, %fd133, %fd129, %fd132;
	ld.global.nc.v2.f64 	{%fd135, %fd136}, [%rd52+16];
	fma.rn.f64 	%fd137, %fd134, %fd129, %fd135;
	fma.rn.f64 	%fd138, %fd137, %fd129, %fd136;
	ld.global.nc.v2.f64 	{%fd139, %fd140}, [%rd52+32];
	fma.rn.f64 	%fd141, %fd138, %fd129, %fd139;
	fma.rn.f64 	%fd142, %fd141, %fd129, %fd140;
	fma.rn.f64 	%fd143, %fd142, %fd501, %fd501;
	fma.rn.f64 	%fd144, %fd142, %fd129, 0d3FF0000000000000;
	selp.f64 	%fd145, %fd144, %fd143, %p20;
	and.b32  	%r41, %r122, 2;
	setp.eq.s32 	%p21, %r41, 0;
	mov.f64 	%fd146, 0d0000000000000000;
	sub.f64 	%fd147, %fd146, %fd145;
	selp.f64 	%fd148, %fd145, %fd147, %p21;
	fma.rn.f64 	%fd149, %fd26, %fd148, %fd26;
	ld.global.f64 	%fd150, [%rd2+24];
	sub.f64 	%fd151, %fd149, %fd150;
	st.shared.f64 	[_ZZ5Cal_FPdS_P14Diff_questionsE3Arr+32], %fd151;
$L__BB0_30:
	setp.ne.s32 	%p30, %r1, 0;
	bar.sync 	0;
	@%p30 bra 	$L__BB0_33;
	mov.b64 	%rd96, 0;
	mov.u32 	%r123, _ZZ5Cal_FPdS_P14Diff_questionsE3Arr;
$L__BB0_32:
	ld.shared.u8 	%rs1, [%r123];
	add.s64 	%rd62, %rd44, %rd96;
	st.u8 	[%rd62], %rs1;
	add.s64 	%rd13, %rd96, 1;
	add.s32 	%r123, %r123, 1;
	setp.lt.u64 	%p31, %rd96, 39;
	mov.u64 	%rd96, %rd13;
	@%p31 bra 	$L__BB0_32;
$L__BB0_33:
	bar.sync 	0;
	bar.sync 	0;
	@%p1 bra 	$L__BB0_47;
	setp.lt.u64 	%p32, %rd5, 15;
	mov.b64 	%rd99, 0;
	@%p32 bra 	$L__BB0_37;
	mov.b64 	%rd97, 0;
$L__BB0_36:
	.pragma "nounroll";
	shl.b64 	%rd65, %rd97, 3;
	add.s64 	%rd66, %rd3, %rd65;
	ld.global.f64 	%fd227, [%rd66];
	add.s64 	%rd67, %rd44, %rd65;
	ld.f64 	%fd228, [%rd67];
	ld.global.f64 	%fd229, [%rd2+48];
	mul.f64 	%fd230, %fd228, %fd229;
	sub.f64 	%fd231, %fd227, %fd230;
	add.s64 	%rd68, %rd1, %rd65;
	st.global.f64 	[%rd68], %fd231;
	ld.global.f64 	%fd232, [%rd66+8];
	ld.f64 	%fd233, [%rd67+8];
	ld.global.f64 	%fd234, [%rd2+48];
	mul.f64 	%fd235, %fd233, %fd234;
	sub.f64 	%fd236, %fd232, %fd235;
	st.global.f64 	[%rd68+8], %fd236;
	ld.global.f64 	%fd237, [%rd66+16];
	ld.f64 	%fd238, [%rd67+16];
	ld.global.f64 	%fd239, [%rd2+48];
	mul.f64 	%fd240, %fd238, %fd239;
	sub.f64 	%fd241, %fd237, %fd240;
	st.global.f64 	[%rd68+16], %fd241;
	ld.global.f64 	%fd242, [%rd66+24];
	ld.f64 	%fd243, [%rd67+24];
	ld.global.f64 	%fd244, [%rd2+48];
	mul.f64 	%fd245, %fd243, %fd244;
	sub.f64 	%fd246, %fd242, %fd245;
	st.global.f64 	[%rd68+24], %fd246;
	ld.global.f64 	%fd247, [%rd66+32];
	ld.f64 	%fd248, [%rd67+32];
	ld.global.f64 	%fd249, [%rd2+48];
	mul.f64 	%fd250, %fd248, %fd249;
	sub.f64 	%fd251, %fd247, %fd250;
	st.global.f64 	[%rd68+32], %fd251;
	ld.global.f64 	%fd252, [%rd66+40];
	ld.f64 	%fd253, [%rd67+40];
	ld.global.f64 	%fd254, [%rd2+48];
	mul.f64 	%fd255, %fd253, %fd254;
	sub.f64 	%fd256, %fd252, %fd255;
	st.global.f64 	[%rd68+40], %fd256;
	ld.global.f64 	%fd257, [%rd66+48];
	ld.f64 	%fd258, [%rd67+48];
	ld.global.f64 	%fd259, [%rd2+48];
	mul.f64 	%fd260, %fd258, %fd259;
	sub.f64 	%fd261, %fd257, %fd260;
	st.global.f64 	[%rd68+48], %fd261;
	ld.global.f64 	%fd262, [%rd66+56];
	ld.f64 	%fd263, [%rd67+56];
	ld.global.f64 	%fd264, [%rd2+48];
	mul.f64 	%fd265, %fd263, %fd264;
	sub.f64 	%fd266, %fd262, %fd265;
	st.global.f64 	[%rd68+56], %fd266;
	ld.global.f64 	%fd267, [%rd66+64];
	ld.f64 	%fd268, [%rd67+64];
	ld.global.f64 	%fd269, [%rd2+48];
	mul.f64 	%fd270, %fd268, %fd269;
	sub.f64 	%fd271, %fd267, %fd270;
	st.global.f64 	[%rd68+64], %fd271;
	ld.global.f64 	%fd272, [%rd66+72];
	ld.f64 	%fd273, [%rd67+72];
	ld.global.f64 	%fd274, [%rd2+48];
	mul.f64 	%fd275, %fd273, %fd274;
	sub.f64 	%fd276, %fd272, %fd275;
	st.global.f64 	[%rd68+72], %fd276;
	ld.global.f64 	%fd277, [%rd66+80];
	ld.f64 	%fd278, [%rd67+80];
	ld.global.f64 	%fd279, [%rd2+48];
	mul.f64 	%fd280, %fd278, %fd279;
	sub.f64 	%fd281, %fd277, %fd280;
	st.global.f64 	[%rd68+80], %fd281;
	ld.global.f64 	%fd282, [%rd66+88];
	ld.f64 	%fd283, [%rd67+88];
	ld.global.f64 	%fd284, [%rd2+48];
	mul.f64 	%fd285, %fd283, %fd284;
	sub.f64 	%fd286, %fd282, %fd285;
	st.global.f64 	[%rd68+88], %fd286;
	ld.global.f64 	%fd287, [%rd66+96];
	ld.f64 	%fd288, [%rd67+96];
	ld.global.f64 	%fd289, [%rd2+48];
	mul.f64 	%fd290, %fd288, %fd289;
	sub.f64 	%fd291, %fd287, %fd290;
	st.global.f64 	[%rd68+96], %fd291;
	ld.global.f64 	%fd292, [%rd66+104];
	ld.f64 	%fd293, [%rd67+104];
	ld.global.f64 	%fd294, [%rd2+48];
	mul.f64 	%fd295, %fd293, %fd294;
	sub.f64 	%fd296, %fd292, %fd295;
	st.global.f64 	[%rd68+104], %fd296;
	ld.global.f64 	%fd297, [%rd66+112];
	ld.f64 	%fd298, [%rd67+112];
	ld.global.f64 	%fd299, [%rd2+48];
	mul.f64 	%fd300, %fd298, %fd299;
	sub.f64 	%fd301, %fd297, %fd300;
	st.global.f64 	[%rd68+112], %fd301;
	ld.global.f64 	%fd302, [%rd66+120];
	ld.f64 	%fd303, [%rd67+120];
	ld.global.f64 	%fd304, [%rd2+48];
	mul.f64 	%fd305, %fd303, %fd304;
	sub.f64 	%fd306, %fd302, %fd305;
	st.global.f64 	[%rd68+120], %fd306;
	add.s64 	%rd97, %rd97, 16;
	setp.ne.s64 	%p33, %rd97, %rd9;
	mov.u64 	%rd99, %rd9;
	@%p33 bra 	$L__BB0_36;
$L__BB0_37:
	setp.eq.s64 	%p34, %rd6, 0;
	@%p34 bra 	$L__BB0_47;
	add.s64 	%rd69, %rd6, -1;
	setp.lt.u64 	%p35, %rd69, 7;
	@%p35 bra 	$L__BB0_40;
	shl.b64 	%rd70, %rd99, 3;
	add.s64 	%rd71, %rd3, %rd70;
	ld.global.f64 	%fd307, [%rd71];
	add.s64 	%rd72, %rd44, %rd70;
	ld.f64 	%fd308, [%rd72];
	ld.global.f64 	%fd309, [%rd2+48];
	mul.f64 	%fd310, %fd308, %fd309;
	sub.f64 	%fd311, %fd307, %fd310;
	add.s64 	%rd73, %rd1, %rd70;
	st.global.f64 	[%rd73], %fd311;
	ld.global.f64 	%fd312, [%rd71+8];
	ld.f64 	%fd313, [%rd72+8];
	ld.global.f64 	%fd314, [%rd2+48];
	mul.f64 	%fd315, %fd313, %fd314;
	sub.f64 	%fd316, %fd312, %fd315;
	st.global.f64 	[%rd73+8], %fd316;
	ld.global.f64 	%fd317, [%rd71+16];
	ld.f64 	%fd318, [%rd72+16];
	ld.global.f64 	%fd319, [%rd2+48];
	mul.f64 	%fd320, %fd318, %fd319;
	sub.f64 	%fd321, %fd317, %fd320;
	st.global.f64 	[%rd73+16], %fd321;
	ld.global.f64 	%fd322, [%rd71+24];
	ld.f64 	%fd323, [%rd72+24];
	ld.global.f64 	%fd324, [%rd2+48];
	mul.f64 	%fd325, %fd323, %fd324;
	sub.f64 	%fd326, %fd322, %fd325;
	st.global.f64 	[%rd73+24], %fd326;
	ld.global.f64 	%fd327, [%rd71+32];
	ld.f64 	%fd328, [%rd72+32];
	ld.global.f64 	%fd329, [%rd2+48];
	mul.f64 	%fd330, %fd328, %fd329;
	sub.f64 	%fd331, %fd327, %fd330;
	st.global.f64 	[%rd73+32], %fd331;
	ld.global.f64 	%fd332, [%rd71+40];
	ld.f64 	%fd333, [%rd72+40];
	ld.global.f64 	%fd334, [%rd2+48];
	mul.f64 	%fd335, %fd333, %fd334;
	sub.f64 	%fd336, %fd332, %fd335;
	st.global.f64 	[%rd73+40], %fd336;
	ld.global.f64 	%fd337, [%rd71+48];
	ld.f64 	%fd338, [%rd72+48];
	ld.global.f64 	%fd339, [%rd2+48];
	mul.f64 	%fd340, %fd338, %fd339;
	sub.f64 	%fd341, %fd337, %fd340;
	st.global.f64 	[%rd73+48], %fd341;
	ld.global.f64 	%fd342, [%rd71+56];
	ld.f64 	%fd343, [%rd72+56];
	ld.global.f64 	%fd344, [%rd2+48];
	mul.f64 	%fd345, %fd343, %fd344;
	sub.f64 	%fd346, %fd342, %fd345;
	st.global.f64 	[%rd73+56], %fd346;
	add.s64 	%rd99, %rd99, 8;
$L__BB0_40:
	setp.eq.s64 	%p36, %rd7, 0;
	@%p36 bra 	$L__BB0_47;
	setp.lt.u64 	%p37, %rd8, 3;
	@%p37 bra 	$L__BB0_43;
	shl.b64 	%rd74, %rd99, 3;
	add.s64 	%rd75, %rd3, %rd74;
	ld.global.f64 	%fd347, [%rd75];
	add.s64 	%rd76, %rd44, %rd74;
	ld.f64 	%fd348, [%rd76];
	ld.global.f64 	%fd349, [%rd2+48];
	mul.f64 	%fd350, %fd348, %fd349;
	sub.f64 	%fd351, %fd347, %fd350;
	add.s64 	%rd77, %rd1, %rd74;
	st.global.f64 	[%rd77], %fd351;
	ld.global.f64 	%fd352, [%rd75+8];
	ld.f64 	%fd353, [%rd76+8];
	ld.global.f64 	%fd354, [%rd2+48];
	mul.f64 	%fd355, %fd353, %fd354;
	sub.f64 	%fd356, %fd352, %fd355;
	st.global.f64 	[%rd77+8], %fd356;
	ld.global.f64 	%fd357, [%rd75+16];
	ld.f64 	%fd358, [%rd76+16];
	ld.global.f64 	%fd359, [%rd2+48];
	mul.f64 	%fd360, %fd358, %fd359;
	sub.f64 	%fd361, %fd357, %fd360;
	st.global.f64 	[%rd77+16], %fd361;
	ld.global.f64 	%fd362, [%rd75+24];
	ld.f64 	%fd363, [%rd76+24];
	ld.global.f64 	%fd364, [%rd2+48];
	mul.f64 	%fd365, %fd363, %fd364;
	sub.f64 	%fd366, %fd362, %fd365;
	st.global.f64 	[%rd77+24], %fd366;
	add.s64 	%rd99, %rd99, 4;
$L__BB0_43:
	setp.eq.s64 	%p38, %rd10, 0;
	@%p38 bra 	$L__BB0_47;
	setp.eq.s64 	%p39, %rd10, 1;
	shl.b64 	%rd78, %rd99, 3;
	add.s64 	%rd21, %rd3, %rd78;
	ld.global.f64 	%fd367, [%rd21];
	add.s64 	%rd22, %rd44, %rd78;
	ld.f64 	%fd368, [%rd22];
	ld.global.f64 	%fd369, [%rd2+48];
	mul.f64 	%fd370, %fd368, %fd369;
	sub.f64 	%fd371, %fd367, %fd370;
	add.s64 	%rd23, %rd1, %rd78;
	st.global.f64 	[%rd23], %fd371;
	@%p39 bra 	$L__BB0_47;
	setp.eq.s64 	%p40, %rd10, 2;
	ld.global.f64 	%fd372, [%rd21+8];
	ld.f64 	%fd373, [%rd22+8];
	ld.global.f64 	%fd374, [%rd2+48];
	mul.f64 	%fd375, %fd373, %fd374;
	sub.f64 	%fd376, %fd372, %fd375;
	st.global.f64 	[%rd23+8], %fd376;
	@%p40 bra 	$L__BB0_47;
	ld.global.f64 	%fd377, [%rd21+16];
	ld.f64 	%fd378, [%rd22+16];
	ld.global.f64 	%fd379, [%rd2+48];
	mul.f64 	%fd380, %fd378, %fd379;
	sub.f64 	%fd381, %fd377, %fd380;
	st.global.f64 	[%rd23+16], %fd381;
$L__BB0_47:
	setp.ne.s32 	%p41, %r1, 0;
	bar.sync 	0;
	@%p41 bra 	$L__BB0_49;
	atom.shared.add.u32 	%r53, [_ZZ7Cal_valPdS_P14Diff_questionsmE5count], 1;
$L__BB0_49:
	setp.eq.s64 	%p42, %rd40, 0;
	bar.sync 	0;
	mov.f64 	%fd512, 0d0000000000000000;
	@%p42 bra 	$L__BB0_92;
	setp.lt.u64 	%p43, %rd40, 4;
	mov.f64 	%fd512, 0d0000000000000000;
	mov.b64 	%rd102, 0;
	@%p43 bra 	$L__BB0_73;
	mov.f64 	%fd512, 0d0000000000000000;
	mov.b64 	%rd101, 0;
$L__BB0_52:
	setp.lt.s32 	%p44, %r2, 0;
	setp.eq.s32 	%p45, %r3, 1062207488;
	shl.b64 	%rd81, %rd101, 3;
	add.s64 	%rd25, %rd3, %rd81;
	ld.global.f64 	%fd386, [%rd25];
	add.s64 	%rd26, %rd1, %rd81;
	ld.global.f64 	%fd387, [%rd26];
	sub.f64 	%fd34, %fd386, %fd387;
	{
	.reg .b32 %temp; 
	mov.b64 	{%temp, %r24}, %fd34;
	}
	abs.f64 	%fd35, %fd34;
	{ // callseq 5, 0
	.param .b64 param0;
	st.param.f64 	[param0], %fd35;
	.param .b64 retval0;
	call.uni (retval0), 
	__internal_accurate_pow, 
	(
	param0
	);
	ld.param.f64 	%fd388, [retval0];
	} // callseq 5
	setp.lt.s32 	%p47, %r24, 0;
	neg.f64 	%fd390, %fd388;
	selp.f64 	%fd391, %fd390, %fd388, %p45;
	selp.f64 	%fd392, %fd391, %fd388, %p47;
	setp.eq.f64 	%p48, %fd34, 0d0000000000000000;
	selp.b32 	%r54, %r24, 0, %p45;
	or.b32  	%r55, %r54, 2146435072;
	selp.b32 	%r56, %r55, %r54, %p44;
	mov.b32 	%r57, 0;
	mov.b64 	%fd393, {%r57, %r56};
	selp.f64 	%fd503, %fd393, %fd392, %p48;
	add.f64 	%fd394, %fd34, 0d4000000000000000;
	{
	.reg .b32 %temp; 
	mov.b64 	{%temp, %r58}, %fd394;
	}
	and.b32  	%r59, %r58, 2146435072;
	setp.ne.s32 	%p49, %r59, 2146435072;
	@%p49 bra 	$L__BB0_57;
	setp.num.f64 	%p50, %fd34, %fd34;
	@%p50 bra 	$L__BB0_55;
	mov.f64 	%fd395, 0d4000000000000000;
	add.rn.f64 	%fd503, %fd34, %fd395;
	bra.uni 	$L__BB0_57;
$L__BB0_55:
	setp.neu.f64 	%p51, %fd35, 0d7FF0000000000000;
	@%p51 bra 	$L__BB0_57;
	selp.b32 	%r60, %r5, %r4, %p2;
	selp.b32 	%r61, %r60, %r4, %p47;
	mov.b32 	%r62, 0;
	mov.b64 	%fd503, {%r62, %r61};
$L__BB0_57:
	setp.eq.f64 	%p56, %fd34, 0d3FF0000000000000;
	selp.f64 	%fd396, 0d3FF0000000000000, %fd503, %p56;
	add.f64 	%fd40, %fd512, %fd396;
	ld.global.f64 	%fd397, [%rd25+8];
	ld.global.f64 	%fd398, [%rd26+8];
	sub.f64 	%fd41, %fd397, %fd398;
	{
	.reg .b32 %temp; 
	mov.b64 	{%temp, %r25}, %fd41;
	}
	abs.f64 	%fd42, %fd41;
	{ // callseq 6, 0
	.param .b64 param0;
	st.param.f64 	[param0], %fd42;
	.param .b64 retval0;
	call.uni (retval0), 
	__internal_accurate_pow, 
	(
	param0
	);
	ld.param.f64 	%fd399, [retval0];
	} // callseq 6
	setp.lt.s32 	%p57, %r25, 0;
	neg.f64 	%fd401, %fd399;
	selp.f64 	%fd402, %fd401, %fd399, %p45;
	selp.f64 	%fd403, %fd402, %fd399, %p57;
	setp.eq.f64 	%p58, %fd41, 0d0000000000000000;
	selp.b32 	%r63, %r25, 0, %p45;
	or.b32  	%r64, %r63, 2146435072;
	selp.b32 	%r65, %r64, %r63, %p44;
	mov.b32 	%r66, 0;
	mov.b64 	%fd404, {%r66, %r65};
	selp.f64 	%fd504, %fd404, %fd403, %p58;
	add.f64 	%fd405, %fd41, 0d4000000000000000;
	{
	.reg .b32 %temp; 
	mov.b64 	{%temp, %r67}, %fd405;
	}
	and.b32  	%r68, %r67, 2146435072;
	setp.ne.s32 	%p59, %r68, 2146435072;
	@%p59 bra 	$L__BB0_62;
	setp.nan.f64 	%p60, %fd41, %fd41;
	@%p60 bra 	$L__BB0_61;
	setp.neu.f64 	%p61, %fd42, 0d7FF0000000000000;
	@%p61 bra 	$L__BB0_62;
	selp.b32 	%r69, %r5, %r4, %p2;
	selp.b32 	%r70, %r69, %r4, %p57;
	mov.b32 	%r71, 0;
	mov.b64 	%fd504, {%r71, %r70};
	bra.uni 	$L__BB0_62;
$L__BB0_61:
	mov.f64 	%fd406, 0d4000000000000000;
	add.rn.f64 	%fd504, %fd41, %fd406;
$L__BB0_62:
	setp.lt.s32 	%p63, %r2, 0;
	setp.eq.s32 	%p64, %r3, 1062207488;
	setp.eq.f64 	%p66, %fd41, 0d3FF0000000000000;
	selp.f64 	%fd407, 0d3FF0000000000000, %fd504, %p66;
	add.f64 	%fd47, %fd40, %fd407;
	ld.global.f64 	%fd408, [%rd25+16];
	ld.global.f64 	%fd409, [%rd26+16];
	sub.f64 	%fd48, %fd408, %fd409;
	{
	.reg .b32 %temp; 
	mov.b64 	{%temp, %r26}, %fd48;
	}
	abs.f64 	%fd49, %fd48;
	{ // callseq 7, 0
	.param .b64 param0;
	st.param.f64 	[param0], %fd49;
	.param .b64 retval0;
	call.uni (retval0), 
	__internal_accurate_pow, 
	(
	param0
	);
	ld.param.f64 	%fd410, [retval0];
	} // callseq 7
	setp.lt.s32 	%p67, %r26, 0;
	neg.f64 	%fd412, %fd410;
	selp.f64 	%fd413, %fd412, %fd410, %p64;
	selp.f64 	%fd414, %fd413, %fd410, %p67;
	setp.eq.f64 	%p68, %fd48, 0d0000000000000000;
	selp.b32 	%r72, %r26, 0, %p64;
	or.b32  	%r73, %r72, 2146435072;
	selp.b32 	%r74, %r73, %r72, %p63;
	mov.b32 	%r75, 0;
	mov.b64 	%fd415, {%r75, %r74};
	selp.f64 	%fd505, %fd415, %fd414, %p68;
	add.f64 	%fd416, %fd48, 0d4000000000000000;
	{
	.reg .b32 %temp; 
	mov.b64 	{%temp, %r76}, %fd416;
	}
	and.b32  	%r77, %r76, 2146435072;
	setp.ne.s32 	%p69, %r77, 2146435072;
	@%p69 bra 	$L__BB0_67;
	setp.nan.f64 	%p70, %fd48, %fd48;
	@%p70 bra 	$L__BB0_66;
	setp.neu.f64 	%p71, %fd49, 0d7FF0000000000000;
	@%p71 bra 	$L__BB0_67;
	selp.b32 	%r78, %r5, %r4, %p2;
	selp.b32 	%r79, %r78, %r4, %p67;
	mov.b32 	%r80, 0;
	mov.b64 	%fd505, {%r80, %r79};
	bra.uni 	$L__BB0_67;
$L__BB0_66:
	mov.f64 	%fd417, 0d4000000000000000;
	add.rn.f64 	%fd505, %fd48, %fd417;
$L__BB0_67:
	setp.eq.f64 	%p76, %fd48, 0d3FF0000000000000;
	selp.f64 	%fd418, 0d3FF0000000000000, %fd505, %p76;
	add.f64 	%fd54, %fd47, %fd418;
	ld.global.f64 	%fd419, [%rd25+24];
	ld.global.f64 	%fd420, [%rd26+24];
	sub.f64 	%fd55, %fd419, %fd420;
	{
	.reg .b32 %temp; 
	mov.b64 	{%temp, %r27}, %fd55;
	}
	abs.f64 	%fd56, %fd55;
	{ // callseq 8, 0
	.param .b64 param0;
	st.param.f64 	[param0], %fd56;
	.param .b64 retval0;
	call.uni (retval0), 
	__internal_accurate_pow, 
	(
	param0
	);
	ld.param.f64 	%fd421, [retval0];
	} // callseq 8
	setp.lt.s32 	%p77, %r27, 0;
	neg.f64 	%fd423, %fd421;
	selp.f64 	%fd424, %fd423, %fd421, %p64;
	selp.f64 	%fd425, %fd424, %fd421, %p77;
	setp.eq.f64 	%p78, %fd55, 0d0000000000000000;
	selp.b32 	%r81, %r27, 0, %p64;
	or.b32  	%r82, %r81, 2146435072;
	selp.b32 	%r83, %r82, %r81, %p63;
	mov.b32 	%r84, 0;
	mov.b64 	%fd426, {%r84, %r83};
	selp.f64 	%fd506, %fd426, %fd425, %p78;
	add.f64 	%fd427, %fd55, 0d4000000000000000;
	{
	.reg .b32 %temp; 
	mov.b64 	{%temp, %r85}, %fd427;
	}
	and.b32  	%r86, %r85, 2146435072;
	setp.ne.s32 	%p79, %r86, 2146435072;
	@%p79 bra 	$L__BB0_72;
	setp.nan.f64 	%p80, %fd55, %fd55;
	@%p80 bra 	$L__BB0_71;
	setp.neu.f64 	%p81, %fd56, 0d7FF0000000000000;
	@%p81 bra 	$L__BB0_72;
	selp.b32 	%r87, %r5, %r4, %p2;
	selp.b32 	%r88, %r87, %r4, %p77;
	mov.b32 	%r89, 0;
	mov.b64 	%fd506, {%r89, %r88};
	bra.uni 	$L__BB0_72;
$L__BB0_71:
	mov.f64 	%fd428, 0d4000000000000000;
	add.rn.f64 	%fd506, %fd55, %fd428;
$L__BB0_72:
	setp.eq.f64 	%p83, %fd55, 0d3FF0000000000000;
	selp.f64 	%fd429, 0d3FF0000000000000, %fd506, %p83;
	add.f64 	%fd512, %fd54, %fd429;
	add.s64 	%rd101, %rd101, 4;
	setp.ne.s64 	%p84, %rd101, %rd11;
	mov.u64 	%rd102, %rd11;
	@%p84 bra 	$L__BB0_52;
$L__BB0_73:
	setp.eq.s64 	%p85, %rd10, 0;
	@%p85 bra 	$L__BB0_92;
	setp.lt.s32 	%p86, %r2, 0;
	setp.eq.s32 	%p87, %r3, 1062207488;
	shl.b64 	%rd82, %rd102, 3;
	add.s64 	%rd29, %rd3, %rd82;
	ld.global.f64 	%fd430, [%rd29];
	add.s64 	%rd30, %rd1, %rd82;
	ld.global.f64 	%fd431, [%rd30];
	sub.f64 	%fd64, %fd430, %fd431;
	{
	.reg .b32 %temp; 
	mov.b64 	{%temp, %r28}, %fd64;
	}
	abs.f64 	%fd65, %fd64;
	{ // callseq 9, 0
	.param .b64 param0;
	st.param.f64 	[param0], %fd65;
	.param .b64 retval0;
	call.uni (retval0), 
	__internal_accurate_pow, 
	(
	param0
	);
	ld.param.f64 	%fd432, [retval0];
	} // callseq 9
	setp.lt.s32 	%p89, %r28, 0;
	neg.f64 	%fd434, %fd432;
	selp.f64 	%fd435, %fd434, %fd432, %p87;
	selp.f64 	%fd436, %fd435, %fd432, %p89;
	setp.eq.f64 	%p90, %fd64, 0d0000000000000000;
	selp.b32 	%r90, %r28, 0, %p87;
	or.b32  	%r91, %r90, 2146435072;
	selp.b32 	%r92, %r91, %r90, %p86;
	mov.b32 	%r93, 0;
	mov.b64 	%fd437, {%r93, %r92};
	selp.f64 	%fd509, %fd437, %fd436, %p90;
	add.f64 	%fd438, %fd64, 0d4000000000000000;
	{
	.reg .b32 %temp; 
	mov.b64 	{%temp, %r94}, %fd438;
	}
	and.b32  	%r95, %r94, 2146435072;
	setp.ne.s32 	%p91, %r95, 2146435072;
	@%p91 bra 	$L__BB0_79;
	setp.nan.f64 	%p92, %fd64, %fd64;
	@%p92 bra 	$L__BB0_78;
	setp.neu.f64 	%p93, %fd65, 0d7FF0000000000000;
	@%p93 bra 	$L__BB0_79;
	selp.b32 	%r96, %r5, %r4, %p2;
	selp.b32 	%r97, %r96, %r4, %p89;
	mov.b32 	%r98, 0;
	mov.b64 	%fd509, {%r98, %r97};
	bra.uni 	$L__BB0_79;
$L__BB0_78:
	mov.f64 	%fd439, 0d4000000000000000;
	add.rn.f64 	%fd509, %fd64, %fd439;
$L__BB0_79:
	setp.eq.s64 	%p95, %rd10, 1;
	setp.eq.f64 	%p96, %fd64, 0d3FF0000000000000;
	selp.f64 	%fd440, 0d3FF0000000000000, %fd509, %p96;
	add.f64 	%fd512, %fd512, %fd440;
	@%p95 bra 	$L__BB0_92;
	ld.global.f64 	%fd441, [%rd29+8];
	ld.global.f64 	%fd442, [%rd30+8];
	sub.f64 	%fd71, %fd441, %fd442;
	{
	.reg .b32 %temp; 
	mov.b64 	{%temp, %r29}, %fd71;
	}
	abs.f64 	%fd72, %fd71;
	{ // callseq 10, 0
	.param .b64 param0;
	st.param.f64 	[param0], %fd72;
	.param .b64 retval0;
	call.uni (retval0), 
	__internal_accurate_pow, 
	(
	param0
	);
	ld.param.f64 	%fd443, [retval0];
	} // callseq 10
	setp.lt.s32 	%p100, %r29, 0;
	neg.f64 	%fd445, %fd443;
	selp.f64 	%fd446, %fd445, %fd443, %p87;
	selp.f64 	%fd447, %fd446, %fd443, %p100;
	setp.eq.f64 	%p101, %fd71, 0d0000000000000000;
	selp.b32 	%r99, %r29, 0, %p87;
	or.b32  	%r100, %r99, 2146435072;
	selp.b32 	%r101, %r100, %r99, %p86;
	mov.b32 	%r102, 0;
	mov.b64 	%fd448, {%r102, %r101};
	selp.f64 	%fd510, %fd448, %fd447, %p101;
	add.f64 	%fd449, %fd71, 0d4000000000000000;
	{
	.reg .b32 %temp; 
	mov.b64 	{%temp, %r103}, %fd449;
	}
	and.b32  	%r104, %r103, 2146435072;
	setp.ne.s32 	%p102, %r104, 2146435072;
	@%p102 bra 	$L__BB0_85;
	setp.nan.f64 	%p103, %fd71, %fd71;
	@%p103 bra 	$L__BB0_84;
	setp.neu.f64 	%p104, %fd72, 0d7FF0000000000000;
	@%p104 bra 	$L__BB0_85;
	selp.b32 	%r105, %r5, %r4, %p2;
	selp.b32 	%r106, %r105, %r4, %p100;
	mov.b32 	%r107, 0;
	mov.b64 	%fd510, {%r107, %r106};
	bra.uni 	$L__BB0_85;
$L__BB0_84:
	mov.f64 	%fd450, 0d4000000000000000;
	add.rn.f64 	%fd510, %fd71, %fd450;
$L__BB0_85:
	setp.eq.s64 	%p106, %rd10, 2;
	setp.eq.f64 	%p107, %fd71, 0d3FF0000000000000;
	selp.f64 	%fd451, 0d3FF0000000000000, %fd510, %p107;
	add.f64 	%fd512, %fd512, %fd451;
	@%p106 bra 	$L__BB0_92;
	setp.lt.s32 	%p108, %r2, 0;
	setp.eq.s32 	%p109, %r3, 1062207488;
	ld.global.f64 	%fd452, [%rd29+16];
	ld.global.f64 	%fd453, [%rd30+16];
	sub.f64 	%fd78, %fd452, %fd453;
	{
	.reg .b32 %temp; 
	mov.b64 	{%temp, %r30}, %fd78;
	}
	abs.f64 	%fd79, %fd78;
	{ // callseq 11, 0
	.param .b64 param0;
	st.param.f64 	[param0], %fd79;
	.param .b64 retval0;
	call.uni (retval0), 
	__internal_accurate_pow, 
	(
	param0
	);
	ld.param.f64 	%fd454, [retval0];
	} // callseq 11
	setp.lt.s32 	%p111, %r30, 0;
	neg.f64 	%fd456, %fd454;
	selp.f64 	%fd457, %fd456, %fd454, %p109;
	selp.f64 	%fd458, %fd457, %fd454, %p111;
	setp.eq.f64 	%p112, %fd78, 0d0000000000000000;
	selp.b32 	%r108, %r30, 0, %p109;
	or.b32  	%r109, %r108, 2146435072;
	selp.b32 	%r110, %r109, %r108, %p108;
	mov.b32 	%r111, 0;
	mov.b64 	%fd459, {%r111, %r110};
	selp.f64 	%fd511, %fd459, %fd458, %p112;
	add.f64 	%fd460, %fd78, 0d4000000000000000;
	{
	.reg .b32 %temp; 
	mov.b64 	{%temp, %r112}, %fd460;
	}
	and.b32  	%r113, %r112, 2146435072;
	setp.ne.s32 	%p113, %r113, 2146435072;
	@%p113 bra 	$L__BB0_91;
	setp.nan.f64 	%p114, %fd78, %fd78;
	@%p114 bra 	$L__BB0_90;
	setp.neu.f64 	%p115, %fd79, 0d7FF0000000000000;
	@%p115 bra 	$L__BB0_91;
	selp.b32 	%r114, %r5, %r4, %p2;
	selp.b32 	%r115, %r114, %r4, %p111;
	mov.b32 	%r116, 0;
	mov.b64 	%fd511, {%r116, %r115};
	bra.uni 	$L__BB0_91;
$L__BB0_90:
	mov.f64 	%fd461, 0d4000000000000000;
	add.rn.f64 	%fd511, %fd78, %fd461;
$L__BB0_91:
	setp.eq.f64 	%p117, %fd78, 0d3FF0000000000000;
	selp.f64 	%fd462, 0d3FF0000000000000, %fd511, %p117;
	add.f64 	%fd512, %fd512, %fd462;
$L__BB0_92:
	sqrt.rn.f64 	%fd463, %fd512;
	ld.global.f64 	%fd464, [%rd2+56];
	setp.lt.f64 	%p118, %fd463, %fd464;
	@%p118 bra 	$L__BB0_108;
	@%p1 bra 	$L__BB0_107;
	setp.lt.u64 	%p119, %rd5, 15;
	mov.b64 	%rd105, 0;
	@%p119 bra 	$L__BB0_97;
	mov.b64 	%rd103, 0;
$L__BB0_96:
	.pragma "nounroll";
	shl.b64 	%rd85, %rd103, 3;
	add.s64 	%rd86, %rd1, %rd85;
	ld.global.f64 	%fd465, [%rd86];
	add.s64 	%rd87, %rd3, %rd85;
	st.global.f64 	[%rd87], %fd465;
	ld.global.f64 	%fd466, [%rd86+8];
	st.global.f64 	[%rd87+8], %fd466;
	ld.global.f64 	%fd467, [%rd86+16];
	st.global.f64 	[%rd87+16], %fd467;
	ld.global.f64 	%fd468, [%rd86+24];
	st.global.f64 	[%rd87+24], %fd468;
	ld.global.f64 	%fd469, [%rd86+32];
	st.global.f64 	[%rd87+32], %fd469;
	ld.global.f64 	%fd470, [%rd86+40];
	st.global.f64 	[%rd87+40], %fd470;
	ld.global.f64 	%fd471, [%rd86+48];
	st.global.f64 	[%rd87+48], %fd471;
	ld.global.f64 	%fd472, [%rd86+56];
	st.global.f64 	[%rd87+56], %fd472;
	ld.global.f64 	%fd473, [%rd86+64];
	st.global.f64 	[%rd87+64], %fd473;
	ld.global.f64 	%fd474, [%rd86+72];
	st.global.f64 	[%rd87+72], %fd474;
	ld.global.f64 	%fd475, [%rd86+80];
	st.global.f64 	[%rd87+80], %fd475;
	ld.global.f64 	%fd476, [%rd86+88];
	st.global.f64 	[%rd87+88], %fd476;
	ld.global.f64 	%fd477, [%rd86+96];
	st.global.f64 	[%rd87+96], %fd477;
	ld.global.f64 	%fd478, [%rd86+104];
	st.global.f64 	[%rd87+104], %fd478;
	ld.global.f64 	%fd479, [%rd86+112];
	st.global.f64 	[%rd87+112], %fd479;
	ld.global.f64 	%fd480, [%rd86+120];
	st.global.f64 	[%rd87+120], %fd480;
	add.s64 	%rd103, %rd103, 16;
	setp.ne.s64 	%p120, %rd103, %rd9;
	mov.u64 	%rd105, %rd9;
	@%p120 bra 	$L__BB0_96;
$L__BB0_97:
	setp.eq.s64 	%p121, %rd6, 0;
	@%p121 bra 	$L__BB0_107;
	add.s64 	%rd88, %rd6, -1;
	setp.lt.u64 	%p122, %rd88, 7;
	@%p122 bra 	$L__BB0_100;
	shl.b64 	%rd89, %rd105, 3;
	add.s64 	%rd90, %rd1, %rd89;
	ld.global.f64 	%fd481, [%rd90];
	add.s64 	%rd91, %rd3, %rd89;
	st.global.f64 	[%rd91], %fd481;
	ld.global.f64 	%fd482, [%rd90+8];
	st.global.f64 	[%rd91+8], %fd482;
	ld.global.f64 	%fd483, [%rd90+16];
	st.global.f64 	[%rd91+16], %fd483;
	ld.global.f64 	%fd484, [%rd90+24];
	st.global.f64 	[%rd91+24], %fd484;
	ld.global.f64 	%fd485, [%rd90+32];
	st.global.f64 	[%rd91+32], %fd485;
	ld.global.f64 	%fd486, [%rd90+40];
	st.global.f64 	[%rd91+40], %fd486;
	ld.global.f64 	%fd487, [%rd90+48];
	st.global.f64 	[%rd91+48], %fd487;
	ld.global.f64 	%fd488, [%rd90+56];
	st.global.f64 	[%rd91+56], %fd488;
	add.s64 	%rd105, %rd105, 8;
$L__BB0_100:
	setp.eq.s64 	%p123, %rd7, 0;
	@%p123 bra 	$L__BB0_107;
	setp.lt.u64 	%p124, %rd8, 3;
	@%p124 bra 	$L__BB0_103;
	shl.b64 	%rd92, %rd105, 3;
	add.s64 	%rd93, %rd1, %rd92;
	ld.global.f64 	%fd489, [%rd93];
	add.s64 	%rd94, %rd3, %rd92;
	st.global.f64 	[%rd94], %fd489;
	ld.global.f64 	%fd490, [%rd93+8];
	st.global.f64 	[%rd94+8], %fd490;
	ld.global.f64 	%fd491, [%rd93+16];
	st.global.f64 	[%rd94+16], %fd491;
	ld.global.f64 	%fd492, [%rd93+24];
	st.global.f64 	[%rd94+24], %fd492;
	add.s64 	%rd105, %rd105, 4;
$L__BB0_103:
	setp.eq.s64 	%p125, %rd10, 0;
	@%p125 bra 	$L__BB0_107;
	setp.eq.s64 	%p126, %rd10, 1;
	shl.b64 	%rd95, %rd105, 3;
	add.s64 	%rd38, %rd1, %rd95;
	ld.global.f64 	%fd493, [%rd38];
	add.s64 	%rd39, %rd3, %rd95;
	st.global.f64 	[%rd39], %fd493;
	@%p126 bra 	$L__BB0_107;
	setp.eq.s64 	%p127, %rd10, 2;
	ld.global.f64 	%fd494, [%rd38+8];
	st.global.f64 	[%rd39+8], %fd494;
	@%p127 bra 	$L__BB0_107;
	ld.global.f64 	%fd495, [%rd38+16];
	st.global.f64 	[%rd39+16], %fd495;
$L__BB0_107:
	bar.sync 	0;
	bra.uni 	$L__BB0_1;
$L__BB0_108:
	{ // callseq 12, 0
	.param .b64 param0;
	st.param.b64 	[param0], %rd44;
	call.uni 
	free, 
	(
	param0
	);
	} // callseq 12
	ret;

}
.func  (.param .align 16 .b8 func_retval0[16]) __internal_trig_reduction_slowpathd(
	.param .b64 __internal_trig_reduction_slowpathd_param_0
)
{
	.local .align 8 .b8 	__local_depot1[40];
	.reg .b64 	%SP;
	.reg .b64 	%SPL;
	.reg .pred 	%p<10>;
	.reg .b32 	%r<47>;
	.reg .b64 	%rd<74>;
	.reg .b64 	%fd<5>;

	mov.u64 	%SPL, __local_depot1;
	ld.param.f64 	%fd4, [__internal_trig_reduction_slowpathd_param_0];
	add.u64 	%rd1, %SPL, 0;
	{
	.reg .b32 %temp; 
	mov.b64 	{%temp, %r1}, %fd4;
	}
	shr.u32 	%r2, %r1, 20;
	and.b32  	%r3, %r2, 2047;
	setp.eq.s32 	%p1, %r3, 2047;
	mov.b32 	%r46, 0;
	@%p1 bra 	$L__BB1_9;
	add.s32 	%r20, %r3, -1024;
	mov.b64 	%rd20, %fd4;
	shl.b64 	%rd2, %rd20, 11;
	shr.u32 	%r4, %r20, 6;
	sub.s32 	%r45, 15, %r4;
	sub.s32 	%r21, 19, %r4;
	setp.lt.u32 	%p2, %r20, 128;
	selp.b32 	%r6, 18, %r21, %p2;
	setp.ge.s32 	%p3, %r45, %r6;
	mov.b64 	%rd70, 0;
	@%p3 bra 	$L__BB1_4;
	add.s32 	%r23, %r6, %r4;
	neg.s32 	%r43, %r23;
	or.b64  	%rd3, %rd2, -9223372036854775808;
	mov.b64 	%rd70, 0;
	mov.b32 	%r42, 0;
	mov.u64 	%rd25, __cudart_i2opi_d;
	mov.u32 	%r44, %r45;
$L__BB1_3:
	.pragma "nounroll";
	mul.wide.s32 	%rd22, %r42, 8;
	add.s64 	%rd23, %rd1, %rd22;
	mul.wide.s32 	%rd24, %r44, 8;
	add.s64 	%rd26, %rd25, %rd24;
	ld.global.nc.u64 	%rd27, [%rd26];
	{
	.reg .u32 %r0, %r1, %r2, %r3, %alo, %ahi, %blo, %bhi, %clo, %chi;
	mov.b64 	{%alo,%ahi}, %rd27;
	mov.b64 	{%blo,%bhi}, %rd3;
	mov.b64 	{%clo,%chi}, %rd70;
	mad.lo.cc.u32 	%r0, %alo, %blo, %clo;
	madc.hi.cc.u32 	%r1, %alo, %blo, %chi;
	madc.hi.u32 	%r2, %alo, %bhi, 0;
	mad.lo.cc.u32 	%r1, %alo, %bhi, %r1;
	madc.hi.cc.u32 	%r2, %ahi, %blo, %r2;
	madc.hi.u32 	%r3, %ahi, %bhi, 0;
	mad.lo.cc.u32 	%r1, %ahi, %blo, %r1;
	madc.lo.cc.u32 	%r2, %ahi, %bhi, %r2;
	addc.u32 	%r3, %r3, 0;
	mov.b64 	%rd28, {%r0,%r1};
	mov.b64 	%rd70, {%r2,%r3};
	}
	st.local.u64 	[%rd23], %rd28;
	add.s32 	%r44, %r44, 1;
	add.s32 	%r43, %r43, 1;
	add.s32 	%r42, %r42, 1;
	setp.ne.s32 	%p4, %r43, -15;
	mov.u32 	%r45, %r6;
	@%p4 bra 	$L__BB1_3;
$L__BB1_4:
	cvt.s64.s32 	%rd29, %r45;
	cvt.u64.u32 	%rd30, %r4;
	add.s64 	%rd31, %rd30, %rd29;
	shl.b64 	%rd32, %rd31, 3;
	add.s64 	%rd33, %rd1, %rd32;
	st.local.u64 	[%rd33+-120], %rd70;
	and.b32  	%r15, %r2, 63;
	ld.local.u64 	%rd72, [%rd1+16];
	ld.local.u64 	%rd71, [%rd1+24];
	setp.eq.s32 	%p5, %r15, 0;
	@%p5 bra 	$L__BB1_6;
	shl.b64 	%rd34, %rd71, %r15;
	shr.u64 	%rd35, %rd72, 1;
	xor.b32  	%r24, %r15, 63;
	shr.u64 	%rd36, %rd35, %r24;
	or.b64  	%rd71, %rd34, %rd36;
	ld.local.u64 	%rd37, [%rd1+8];
	shl.b64 	%rd38, %rd72, %r15;
	shr.u64 	%rd39, %rd37, 1;
	shr.u64 	%rd40, %rd39, %r24;
	or.b64  	%rd72, %rd38, %rd40;
$L__BB1_6:
	and.b32  	%r25, %r1, -2147483648;
	shr.u64 	%rd41, %rd71, 62;
	cvt.u32.u64 	%r26, %rd41;
	mov.b64 	{%r27, %r28}, %rd71;
	mov.b64 	{%r29, %r30}, %rd72;
	shf.l.wrap.b32 	%r31, %r30, %r27, 2;
	shf.l.wrap.b32 	%r32, %r27, %r28, 2;
	mov.b64 	%rd42, {%r31, %r32};
	shl.b64 	%rd43, %rd72, 2;
	shr.u64 	%rd44, %rd42, 63;
	cvt.u32.u64 	%r33, %rd44;
	add.s32 	%r34, %r33, %r26;
	setp.eq.s32 	%p6, %r25, 0;
	neg.s32 	%r35, %r34;
	selp.b32 	%r46, %r34, %r35, %p6;
	setp.gt.s64 	%p7, %rd42, -1;
	mov.b64 	%rd45, 0;
	{
	.reg .u32 %r0, %r1, %r2, %r3, %a0, %a1, %a2, %a3, %b0, %b1, %b2, %b3;
	mov.b64 	{%a0,%a1}, %rd45;
	mov.b64 	{%a2,%a3}, %rd45;
	mov.b64 	{%b0,%b1}, %rd43;
	mov.b64 	{%b2,%b3}, %rd42;
	sub.cc.u32 	%r0, %a0, %b0;
	subc.cc.u32 	%r1, %a1, %b1;
	subc.cc.u32 	%r2, %a2, %b2;
	subc.u32 	%r3, %a3, %b3;
	mov.b64 	%rd46, {%r0,%r1};
	mov.b64 	%rd47, {%r2,%r3};
	}
	xor.b32  	%r36, %r25, -2147483648;
	selp.b64 	%rd73, %rd42, %rd47, %p7;
	selp.b64 	%rd14, %rd43, %rd46, %p7;
	selp.b32 	%r17, %r25, %r36, %p7;
	clz.b64 	%r37, %rd73;
	cvt.u64.u32 	%rd15, %r37;
	setp.eq.s32 	%p8, %r37, 0;
	@%p8 bra 	$L__BB1_8;
	cvt.u32.u64 	%r38, %rd15;
	and.b32  	%r39, %r38, 63;
	shl.b64 	%rd48, %rd73, %r39;
	shr.u64 	%rd49, %rd14, 1;
	not.b32 	%r40, %r38;
	and.b32  	%r41, %r40, 63;
	shr.u64 	%rd50, %rd49, %r41;
	or.b64  	%rd73, %rd48, %rd50;
$L__BB1_8:
	mov.b64 	%rd51, -3958705157555305931;
	{
	.reg .u32 %r0, %r1, %r2, %r3, %alo, %ahi, %blo, %bhi;
	mov.b64 	{%alo,%ahi}, %rd73;
	mov.b64 	{%blo,%bhi}, %rd51;
	mul.lo.u32 	%r0, %alo, %blo;
	mul.hi.u32 	%r1, %alo, %blo;
	mad.lo.cc.u32 	%r1, %alo, %bhi, %r1;
	madc.hi.u32 	%r2, %alo, %bhi, 0;
	mad.lo.cc.u32 	%r1, %ahi, %blo, %r1;
	madc.hi.cc.u32 	%r2, %ahi, %blo, %r2;
	madc.hi.u32 	%r3, %ahi, %bhi, 0;
	mad.lo.cc.u32 	%r2, %ahi, %bhi, %r2;
	addc.u32 	%r3, %r3, 0;
	mov.b64 	%rd52, {%r0,%r1};
	mov.b64 	%rd53, {%r2,%r3};
	}
	setp.gt.s64 	%p9, %rd53, 0;
	{
	.reg .u32 %r0, %r1, %r2, %r3, %a0, %a1, %a2, %a3, %b0, %b1, %b2, %b3;
	mov.b64 	{%a0,%a1}, %rd52;
	mov.b64 	{%a2,%a3}, %rd53;
	mov.b64 	{%b0,%b1}, %rd52;
	mov.b64 	{%b2,%b3}, %rd53;
	add.cc.u32 	%r0, %a0, %b0;
	addc.cc.u32 	%r1, %a1, %b1;
	addc.cc.u32 	%r2, %a2, %b2;
	addc.u32 	%r3, %a3, %b3;
	mov.b64 	%rd54, {%r0,%r1};
	mov.b64 	%rd55, {%r2,%r3};
	}
	selp.b64 	%rd56, %rd55, %rd53, %p9;
	selp.s64 	%rd57, -1, 0, %p9;
	sub.s64 	%rd58, %rd57, %rd15;
	cvt.u64.u32 	%rd59, %r17;
	shl.b64 	%rd60, %rd59, 32;
	add.s64 	%rd61, %rd56, 1;
	shr.u64 	%rd62, %rd61, 10;
	add.s64 	%rd63, %rd62, 1;
	shr.u64 	%rd64, %rd63, 1;
	shl.b64 	%rd65, %rd58, 52;
	add.s64 	%rd66, %rd65, %rd64;
	add.s64 	%rd67, %rd66, 4602678819172646912;
	or.b64  	%rd68, %rd67, %rd60;
	mov.b64 	%fd4, %rd68;
$L__BB1_9:
	st.param.f64 	[func_retval0], %fd4;
	st.param.b32 	[func_retval0+8], %r46;
	ret;

}
.func  (.param .b64 func_retval0) __internal_accurate_pow(
	.param .b64 __internal_accurate_pow_param_0
)
{
	.reg .pred 	%p<8>;
	.reg .b32 	%r<49>;
	.reg .b32 	%f<3>;
	.reg .b64 	%fd<109>;

	ld.param.f64 	%fd10, [__internal_accurate_pow_param_0];
	{
	.reg .b32 %temp; 
	mov.b64 	{%temp, %r46}, %fd10;
	}
	{
	.reg .b32 %temp; 
	mov.b64 	{%r45, %temp}, %fd10;
	}
	shr.u32 	%r47, %r46, 20;
	setp.gt.u32 	%p1, %r46, 1048575;
	@%p1 bra 	$L__BB2_2;
	mul.f64 	%fd11, %fd10, 0d4350000000000000;
	{
	.reg .b32 %temp; 
	mov.b64 	{%temp, %r46}, %fd11;
	}
	{
	.reg .b32 %temp; 
	mov.b64 	{%r45, %temp}, %fd11;
	}
	shr.u32 	%r16, %r46, 20;
	add.s32 	%r47, %r16, -54;
$L__BB2_2:
	add.s32 	%r48, %r47, -1023;
	and.b32  	%r17, %r46, -2146435073;
	or.b32  	%r18, %r17, 1072693248;
	mov.b64 	%fd107, {%r45, %r18};
	setp.lt.u32 	%p2, %r18, 1073127583;
	@%p2 bra 	$L__BB2_4;
	{
	.reg .b32 %temp; 
	mov.b64 	{%r19, %temp}, %fd107;
	}
	{
	.reg .b32 %temp; 
	mov.b64 	{%temp, %r20}, %fd107;
	}
	add.s32 	%r21, %r20, -1048576;
	mov.b64 	%fd107, {%r19, %r21};
	add.s32 	%r48, %r47, -1022;
$L__BB2_4:
	add.f64 	%fd12, %fd107, 0dBFF0000000000000;
	add.f64 	%fd13, %fd107, 0d3FF0000000000000;
	rcp.approx.ftz.f64 	%fd14, %fd13;
	neg.f64 	%fd15, %fd13;
	fma.rn.f64 	%fd16, %fd15, %fd14, 0d3FF0000000000000;
	fma.rn.f64 	%fd17, %fd16, %fd16, %fd16;
	fma.rn.f64 	%fd18, %fd17, %fd14, %fd14;
	mul.f64 	%fd19, %fd12, %fd18;
	fma.rn.f64 	%fd20, %fd12, %fd18, %fd19;
	mul.f64 	%fd21, %fd20, %fd20;
	fma.rn.f64 	%fd22, %fd21, 0d3EB0F5FF7D2CAFE2, 0d3ED0F5D241AD3B5A;
	fma.rn.f64 	%fd23, %fd22, %fd21, 0d3EF3B20A75488A3F;
	fma.rn.f64 	%fd24, %fd23, %fd21, 0d3F1745CDE4FAECD5;
	fma.rn.f64 	%fd25, %fd24, %fd21, 0d3F3C71C7258A578B;
	fma.rn.f64 	%fd26, %fd25, %fd21, 0d3F6249249242B910;
	fma.rn.f64 	%fd27, %fd26, %fd21, 0d3F89999999999DFB;
	sub.f64 	%fd28, %fd12, %fd20;
	add.f64 	%fd29, %fd28, %fd28;
	neg.f64 	%fd30, %fd20;
	fma.rn.f64 	%fd31, %fd30, %fd12, %fd29;
	mul.f64 	%fd32, %fd18, %fd31;
	fma.rn.f64 	%fd33, %fd21, %fd27, 0d3FB5555555555555;
	mov.f64 	%fd34, 0d3FB5555555555555;
	sub.f64 	%fd35, %fd34, %fd33;
	fma.rn.f64 	%fd36, %fd21, %fd27, %fd35;
	add.f64 	%fd37, %fd36, 0dBC46A4CB00B9E7B0;
	add.f64 	%fd38, %fd33, %fd37;
	sub.f64 	%fd39, %fd33, %fd38;
	add.f64 	%fd40, %fd37, %fd39;
	mul.rn.f64 	%fd41, %fd20, %fd20;
	neg.f64 	%fd42, %fd41;
	fma.rn.f64 	%fd43, %fd20, %fd20, %fd42;
	{
	.reg .b32 %temp; 
	mov.b64 	{%r22, %temp}, %fd32;
	}
	{
	.reg .b32 %temp; 
	mov.b64 	{%temp, %r23}, %fd32;
	}
	add.s32 	%r24, %r23, 1048576;
	mov.b64 	%fd44, {%r22, %r24};
	fma.rn.f64 	%fd45, %fd20, %fd44, %fd43;
	mul.rn.f64 	%fd46, %fd41, %fd20;
	neg.f64 	%fd47, %fd46;
	fma.rn.f64 	%fd48, %fd41, %fd20, %fd47;
	fma.rn.f64 	%fd49, %fd41, %fd32, %fd48;
	fma.rn.f64 	%fd50, %fd45, %fd20, %fd49;
	mul.rn.f64 	%fd51, %fd38, %fd46;
	neg.f64 	%fd52, %fd51;
	fma.rn.f64 	%fd53, %fd38, %fd46, %fd52;
	fma.rn.f64 	%fd54, %fd38, %fd50, %fd53;
	fma.rn.f64 	%fd55, %fd40, %fd46, %fd54;
	add.f64 	%fd56, %fd51, %fd55;
	sub.f64 	%fd57, %fd51, %fd56;
	add.f64 	%fd58, %fd55, %fd57;
	add.f64 	%fd59, %fd20, %fd56;
	sub.f64 	%fd60, %fd20, %fd59;
	add.f64 	%fd61, %fd56, %fd60;
	add.f64 	%fd62, %fd58, %fd61;
	add.f64 	%fd63, %fd32, %fd62;
	add.f64 	%fd64, %fd59, %fd63;
	sub.f64 	%fd65, %fd59, %fd64;
	add.f64 	%fd66, %fd63, %fd65;
	xor.b32  	%r25, %r48, -2147483648;
	mov.b32 	%r26, 1127219200;
	mov.b64 	%fd67, {%r25, %r26};
	mov.b32 	%r27, -2147483648;
	mov.b64 	%fd68, {%r27, %r26};
	sub.f64 	%fd69, %fd67, %fd68;
	fma.rn.f64 	%fd70, %fd69, 0d3FE62E42FEFA39EF, %fd64;
	fma.rn.f64 	%fd71, %fd69, 0dBFE62E42FEFA39EF, %fd70;
	sub.f64 	%fd72, %fd71, %fd64;
	sub.f64 	%fd73, %fd66, %fd72;
	fma.rn.f64 	%fd74, %fd69, 0d3C7ABC9E3B39803F, %fd73;
	add.f64 	%fd75, %fd70, %fd74;
	sub.f64 	%fd76, %fd70, %fd75;
	add.f64 	%fd77, %fd74, %fd76;
	mov.f64 	%fd78, 0d4000000000000000;
	{
	.reg .b32 %temp; 
	mov.b64 	{%temp, %r28}, %fd78;
	}
	{
	.reg .b32 %temp; 
	mov.b64 	{%r29, %temp}, %fd78;
	}
	shl.b32 	%r30, %r28, 1;
	setp.gt.u32 	%p3, %r30, -33554433;
	and.b32  	%r31, %r28, -15728641;
	selp.b32 	%r32, %r31, %r28, %p3;
	mov.b64 	%fd79, {%r29, %r32};
	mul.rn.f64 	%fd80, %fd75, %fd79;
	neg.f64 	%fd81, %fd80;
	fma.rn.f64 	%fd82, %fd75, %fd79, %fd81;
	fma.rn.f64 	%fd83, %fd77, %fd79, %fd82;
	add.f64 	%fd4, %fd80, %fd83;
	sub.f64 	%fd84, %fd80, %fd4;
	add.f64 	%fd5, %fd83, %fd84;
	fma.rn.f64 	%fd85, %fd4, 0d3FF71547652B82FE, 0d4338000000000000;
	{
	.reg .b32 %temp; 
	mov.b64 	{%r13, %temp}, %fd85;
	}
	mov.f64 	%fd86, 0dC338000000000000;
	add.rn.f64 	%fd87, %fd85, %fd86;
	fma.rn.f64 	%fd88, %fd87, 0dBFE62E42FEFA39EF, %fd4;
	fma.rn.f64 	%fd89, %fd87, 0dBC7ABC9E3B39803F, %fd88;
	fma.rn.f64 	%fd90, %fd89, 0d3E5ADE1569CE2BDF, 0d3E928AF3FCA213EA;
	fma.rn.f64 	%fd91, %fd90, %fd89, 0d3EC71DEE62401315;
	fma.rn.f64 	%fd92, %fd91, %fd89, 0d3EFA01997C89EB71;
	fma.rn.f64 	%fd93, %fd92, %fd89, 0d3F2A01A014761F65;
	fma.rn.f64 	%fd94, %fd93, %fd89, 0d3F56C16C1852B7AF;
	fma.rn.f64 	%fd95, %fd94, %fd89, 0d3F81111111122322;
	fma.rn.f64 	%fd96, %fd95, %fd89, 0d3FA55555555502A1;
	fma.rn.f64 	%fd97, %fd96, %fd89, 0d3FC5555555555511;
	fma.rn.f64 	%fd98, %fd97, %fd89, 0d3FE000000000000B;
	fma.rn.f64 	%fd99, %fd98, %fd89, 0d3FF0000000000000;
	fma.rn.f64 	%fd100, %fd99, %fd89, 0d3FF0000000000000;
	{
	.reg .b32 %temp; 
	mov.b64 	{%r14, %temp}, %fd100;
	}
	{
	.reg .b32 %temp; 
	mov.b64 	{%temp, %r15}, %fd100;
	}
	shl.b32 	%r33, %r13, 20;
	add.s32 	%r34, %r33, %r15;
	mov.b64 	%fd108, {%r14, %r34};
	{
	.reg .b32 %temp; 
	mov.b64 	{%temp, %r35}, %fd4;
	}
	mov.b32 	%f2, %r35;
	abs.f32 	%f1, %f2;
	setp.lt.f32 	%p4, %f1, 0f4086232B;
	@%p4 bra 	$L__BB2_7;
	setp.lt.f64 	%p5, %fd4, 0d0000000000000000;
	add.f64 	%fd101, %fd4, 0d7FF0000000000000;
	selp.f64 	%fd108, 0d0000000000000000, %fd101, %p5;
	setp.geu.f32 	%p6, %f1, 0f40874800;
	@%p6 bra 	$L__BB2_7;
	shr.u32 	%r36, %r13, 31;
	add.s32 	%r37, %r13, %r36;
	shr.s32 	%r38, %r37, 1;
	shl.b32 	%r39, %r38, 20;
	add.s32 	%r40, %r15, %r39;
	mov.b64 	%fd102, {%r14, %r40};
	sub.s32 	%r41, %r13, %r38;
	shl.b32 	%r42, %r41, 20;
	add.s32 	%r43, %r42, 1072693248;
	mov.b32 	%r44, 0;
	mov.b64 	%fd103, {%r44, %r43};
	mul.f64 	%fd108, %fd103, %fd102;
$L__BB2_7:
	abs.f64 	%fd104, %fd108;
	setp.eq.f64 	%p7, %fd104, 0d7FF0000000000000;
	fma.rn.f64 	%fd105, %fd108, %fd5, %fd108;
	selp.f64 	%fd106, %fd108, %fd105, %p7;
	st.param.f64 	[func_retval0], %fd106;
	ret;

}


// ===== COMPILED SASS (sm_100) =====

	.target	sm_100

	.elftype	@"ET_EXEC"


//--------------------- .note.nv.tkinfo           --------------------------
	.section	.note.nv.tkinfo,"",@"SHT_NOTE"
	.sectionflags	@"SHF_NOTE_NV_TKINFO"
	.tkinfo
        /*0018*/ 	.word	0x00000002
        /*0030*/ 	.string	""
        /*0030*/ 	.string	"ptxas"
        /*0030*/ 	.string	"Cuda compilation tools, release 13.0, V13.0.88"
        /*0030*/ 	.string	"Build cuda_13.0.r13.0/compiler.36424714_0"
        /*0030*/ 	.string	"-arch sm_100 -m 64 "



//--------------------- .note.nv.cuinfo           --------------------------
	.section	.note.nv.cuinfo,"",@"SHT_NOTE"
	.sectionflags	@"SHF_NOTE_NV_CUINFO"
        /*0018*/ 	.short	0x0002
        /*001a*/ 	.short	0x0064
        /*001c*/ 	.short	0x0082
	.zero		2


//--------------------- .nv.info                  --------------------------
	.section	.nv.info,"",@"SHT_CUDA_INFO"
	.align	4


	//----- nvinfo : EIATTR_REGCOUNT
	.align		4
        /*0000*/ 	.byte	0x04, 0x2f
        /*0002*/ 	.short	(.L_3 - .L_2)
	.align		4
.L_2:
        /*0004*/ 	.word	index@(_Z7Cal_valPdS_P14Diff_questionsm)
        /*0008*/ 	.word	0x00000030


	//----- nvinfo : EIATTR_FRAME_SIZE
	.align		4
.L_3:
        /*000c*/ 	.byte	0x04, 0x11
        /*000e*/ 	.short	(.L_5 - .L_4)
	.align		4
.L_4:
        /*0010*/ 	.word	index@($_Z7Cal_valPdS_P14Diff_questionsm$__internal_trig_reduction_slowpathd)
        /*0014*/ 	.word	0x00000028


	//----- nvinfo : EIATTR_FRAME_SIZE
	.align		4
.L_5:
        /*0018*/ 	.byte	0x04, 0x11
        /*001a*/ 	.short	(.L_7 - .L_6)
	.align		4
.L_6:
        /*001c*/ 	.word	index@($_Z7Cal_valPdS_P14Diff_questionsm$__internal_accurate_pow)
        /*0020*/ 	.word	0x00000028


	//----- nvinfo : EIATTR_FRAME_SIZE
	.align		4
.L_7:
        /*0024*/ 	.byte	0x04, 0x11
        /*0026*/ 	.short	(.L_9 - .L_8)
	.align		4
.L_8:
        /*0028*/ 	.word	index@($__internal_0_$__cuda_sm20_dsqrt_rn_f64_mediumpath_v1)
        /*002c*/ 	.word	0x00000028


	//----- nvinfo : EIATTR_FRAME_SIZE
	.align		4
.L_9:
        /*0030*/ 	.byte	0x04, 0x11
        /*0032*/ 	.short	(.L_11 - .L_10)
	.align		4
.L_10:
        /*0034*/ 	.word	index@(_Z7Cal_valPdS_P14Diff_questionsm)
        /*0038*/ 	.word	0x00000028


	//----- nvinfo : EIATTR_MIN_STACK_SIZE
	.align		4
.L_11:
        /*003c*/ 	.byte	0x04, 0x12
        /*003e*/ 	.short	(.L_13 - .L_12)
	.align		4
.L_12:
        /*0040*/ 	.word	index@(_Z7Cal_valPdS_P14Diff_questionsm)
        /*0044*/ 	.word	0x00000028
.L_13:


//--------------------- .nv.compat                --------------------------
	.section	.nv.compat,"",@"SHT_CUDA_COMPAT_INFO"
	.align	4
        /*0000*/ 	.byte	0x02, 0x09, 0x00, 0x00, 0x02, 0x02, 0x01, 0x00, 0x02, 0x05, 0x05, 0x00, 0x03, 0x07, 0x01, 0x01
        /*0010*/ 	.byte	0x02, 0x03, 0x00, 0x00, 0x02, 0x06, 0x01, 0x00, 0x04, 0x0b, 0x08, 0x00, 0x01, 0x00, 0x00, 0x00
        /*0020*/ 	.byte	0x00, 0x00, 0x00, 0x00


//--------------------- .nv.info._Z7Cal_valPdS_P14Diff_questionsm --------------------------
	.section	.nv.info._Z7Cal_valPdS_P14Diff_questionsm,"",@"SHT_CUDA_INFO"
	.sectionflags	@""
	.align	4


	//----- nvinfo : EIATTR_CUDA_API_VERSION
	.align		4
        /*0000*/ 	.byte	0x04, 0x37
        /*0002*/ 	.short	(.L_15 - .L_14)
.L_14:
        /*0004*/ 	.word	0x00000082


	//----- nvinfo : EIATTR_KPARAM_INFO
	.align		4
.L_15:
        /*0008*/ 	.byte	0x04, 0x17
        /*000a*/ 	.short	(.L_17 - .L_16)
.L_16:
        /*000c*/ 	.word	0x00000000
        /*0010*/ 	.short	0x0003
        /*0012*/ 	.short	0x0018
        /*0014*/ 	.byte	0x00, 0xf0, 0x21, 0x00


	//----- nvinfo : EIATTR_KPARAM_INFO
	.align		4
.L_17:
        /*0018*/ 	.byte	0x04, 0x17
        /*001a*/ 	.short	(.L_19 - .L_18)
.L_18:
        /*001c*/ 	.word	0x00000000
        /*0020*/ 	.short	0x0002
        /*0022*/ 	.short	0x0010
        /*0024*/ 	.byte	0x00, 0xf5, 0x21, 0x00


	//----- nvinfo : EIATTR_KPARAM_INFO
	.align		4
.L_19:
        /*0028*/ 	.byte	0x04, 0x17
        /*002a*/ 	.short	(.L_21 - .L_20)
.L_20:
        /*002c*/ 	.word	0x00000000
        /*0030*/ 	.short	0x0001
        /*0032*/ 	.short	0x0008
        /*0034*/ 	.byte	0x00, 0xf5, 0x21, 0x00


	//----- nvinfo : EIATTR_KPARAM_INFO
	.align		4
.L_21:
        /*0038*/ 	.byte	0x04, 0x17
        /*003a*/ 	.short	(.L_23 - .L_22)
.L_22:
        /*003c*/ 	.word	0x00000000
        /*0040*/ 	.short	0x0000
        /*0042*/ 	.short	0x0000
        /*0044*/ 	.byte	0x00, 0xf5, 0x21, 0x00


	//----- nvinfo : EIATTR_SPARSE_MMA_MASK
	.align		4
.L_23:
        /*0048*/ 	.byte	0x03, 0x50
        /*004a*/ 	.short	0x0000


	//----- nvinfo : EIATTR_MAXREG_COUNT
	.align		4
        /*004c*/ 	.byte	0x03, 0x1b
        /*004e*/ 	.short	0x00ff


	//----- nvinfo : EIATTR_NUM_BARRIERS
	.align		4
        /*0050*/ 	.byte	0x02, 0x4c
        /*0052*/ 	.byte	0x01
	.zero		1


	//----- nvinfo : EIATTR_EXTERNS
	.align		4
        /*0054*/ 	.byte	0x04, 0x0f
        /*0056*/ 	.short	(.L_25 - .L_24)


	//   ....[0]....
	.align		4
.L_24:
        /*0058*/ 	.word	index@(malloc)


	//   ....[1]....
	.align		4
        /*005c*/ 	.word	index@(free)


	//----- nvinfo : EIATTR_MERCURY_ISA_VERSION
	.align		4
.L_25:
        /*0060*/ 	.byte	0x03, 0x5f
        /*0062*/ 	.short	0x0101


	//----- nvinfo : EIATTR_VRC_CTA_INIT_COUNT
	.align		4
        /*0064*/ 	.byte	0x02, 0x4a
	.zero		1
	.zero		1


	//----- nvinfo : EIATTR_SYSCALL_OFFSETS
	.align		4
        /*0068*/ 	.byte	0x04, 0x46
        /*006a*/ 	.short	(.L_27 - .L_26)


	//   ....[0]....
.L_26:
        /*006c*/ 	.word	0x00000070


	//   ....[1]....
        /*0070*/ 	.word	0x00004970


	//----- nvinfo : EIATTR_EXIT_INSTR_OFFSETS
	.align		4
.L_27:
        /*0074*/ 	.byte	0x04, 0x1c
        /*0076*/ 	.short	(.L_29 - .L_28)


	//   ....[0]....
.L_28:
        /*0078*/ 	.word	0x00004980


	//----- nvinfo : EIATTR_INDIRECT_BRANCH_TARGETS
	.align		4
.L_29:
        /*007c*/ 	.byte	0x04, 0x34
        /*007e*/ 	.short	(.L_31 - .L_30)


	//   ....[0]....
.L_30:
        /*0080*/ 	.word	.L_x_62@srel
        /*0084*/ 	.short	0x0
        /*0086*/ 	.short	0x0
        /*0088*/ 	.word	0x3
        /*008c*/ 	.word	.L_x_63@srel
        /*0090*/ 	.word	.L_x_64@srel
        /*0094*/ 	.word	.L_x_5@srel


	//   ....[1]....
        /*0098*/ 	.word	.L_x_66@srel
        /*009c*/ 	.short	0x0
        /*009e*/ 	.short	0x0
        /*00a0*/ 	.word	0x3
        /*00a4*/ 	.word	.L_x_67@srel
        /*00a8*/ 	.word	.L_x_68@srel
        /*00ac*/ 	.word	.L_x_5@srel


	//----- nvinfo : EIATTR_CRS_STACK_SIZE
	.align		4
.L_31:
        /*00b0*/ 	.byte	0x04, 0x1e
        /*00b2*/ 	.short	(.L_33 - .L_32)
.L_32:
        /*00b4*/ 	.word	0x00000000


	//----- nvinfo : EIATTR_CBANK_PARAM_SIZE
	.align		4
.L_33:
        /*00b8*/ 	.byte	0x03, 0x19
        /*00ba*/ 	.short	0x0020


	//----- nvinfo : EIATTR_PARAM_CBANK
	.align		4
        /*00bc*/ 	.byte	0x04, 0x0a
        /*00be*/ 	.short	(.L_35 - .L_34)
	.align		4
.L_34:
        /*00c0*/ 	.word	index@(.nv.constant0._Z7Cal_valPdS_P14Diff_questionsm)
        /*00c4*/ 	.short	0x0380
        /*00c6*/ 	.short	0x0020


	//----- nvinfo : EIATTR_SW_WAR
	.align		4
.L_35:
        /*00c8*/ 	.byte	0x04, 0x36
        /*00ca*/ 	.short	(.L_37 - .L_36)
.L_36:
        /*00cc*/ 	.word	0x00000008
.L_37:


//--------------------- .nv.callgraph             --------------------------
	.section	.nv.callgraph,"",@"SHT_CUDA_CALLGRAPH"
	.align	4
	.sectionentsize	8
	.align		4
        /*0000*/ 	.word	0x00000000
	.align		4
        /*0004*/ 	.word	0xffffffff
	.align		4
        /*0008*/ 	.word	index@(_Z7Cal_valPdS_P14Diff_questionsm)
	.align		4
        /*000c*/ 	.word	index@(free)
	.align		4
        /*0010*/ 	.word	index@(_Z7Cal_valPdS_P14Diff_questionsm)
	.align		4
        /*0014*/ 	.word	index@(malloc)
	.align		4
        /*0018*/ 	.word	0x00000000
	.align		4
        /*001c*/ 	.word	0xfffffffe
	.align		4
        /*0020*/ 	.word	0x00000000
	.align		4
        /*0024*/ 	.word	0xfffffffd
	.align		4
        /*0028*/ 	.word	0x00000000
	.align		4
        /*002c*/ 	.word	0xfffffffc


//--------------------- .nv.constant4             --------------------------
	.section	.nv.constant4,"a",@progbits
	.align	8
	.align		8
.nv.constant4:
        /*0000*/ 	.dword	malloc
	.align		8
        /*0008*/ 	.dword	free
	.align		8
        /*0010*/ 	.dword	__cudart_i2opi_d
	.align		8
        /*0018*/ 	.dword	__cudart_sin_cos_coeffs


//--------------------- .nv.constant2._Z7Cal_valPdS_P14Diff_questionsm --------------------------
	.section	.nv.constant2._Z7Cal_valPdS_P14Diff_questionsm,"a",@progbits
	.sectionflags	@""
	.align	4
.nv.constant2._Z7Cal_valPdS_P14Diff_questionsm:
        /*0000*/ 	.byte	0x20, 0x0c, 0x00, 0x00, 0x30, 0x07, 0x00, 0x00, 0x20, 0x18, 0x00, 0x00, 0x80, 0x16, 0x00, 0x00
        /*0010*/ 	.byte	0x90, 0x11, 0x00, 0x00, 0x20, 0x18, 0x00, 0x00


//--------------------- .text._Z7Cal_valPdS_P14Diff_questionsm --------------------------
	.section	.text._Z7Cal_valPdS_P14Diff_questionsm,"ax",@progbits
	.align	128
        .global         _Z7Cal_valPdS_P14Diff_questionsm
        .type           _Z7Cal_valPdS_P14Diff_questionsm,@function
        .size           _Z7Cal_valPdS_P14Diff_questionsm,(.L_x_72 - _Z7Cal_valPdS_P14Diff_questionsm)
        .other          _Z7Cal_valPdS_P14Diff_questionsm,@"STO_CUDA_ENTRY STV_DEFAULT"
_Z7Cal_valPdS_P14Diff_questionsm:
.text._Z7Cal_valPdS_P14Diff_questionsm:
[----:B------:R-:W0:Y:S01]  /*0000*/  LDC R1, c[0x0][0x37c] ;  /* 0x0000df00ff017b82 */ /* 0x000e220000000800 */
[----:B------:R-:W-:Y:S01]  /*0010*/  MOV R0, 0x0 ;  /* 0x0000000000007802 */ /* 0x000fe20000000f00 */
[----:B0-----:R-:W-:Y:S02]  /*0020*/  VIADD R1, R1, 0xffffffd8 ;  /* 0xffffffd801017836 */ /* 0x001fe40000000000 */
[----:B------:R-:W-:-:S04]  /*0030*/  IMAD.MOV.U32 R4, RZ, RZ, 0x28 ;  /* 0x00000028ff047424 */ /* 0x000fc800078e00ff */
[----:B------:R0:W1:Y:S01]  /*0040*/  LDC.64 R2, c[0x4][R0] ;  /* 0x0100000000027b82 */ /* 0x0000620000000a00 */
[----:B------:R-:W-:-:S07]  /*0050*/  IMAD.MOV.U32 R5, RZ, RZ, RZ ;  /* 0x000000ffff057224 */ /* 0x000fce00078e00ff */
[----:B------:R-:W-:-:S07]  /*0060*/  LEPC R20, `(.L_x_0) ;  /* 0x000000001014794e */ /* 0x000fce0000000000 */
[----:B01----:R-:W-:Y:S05]  /*0070*/  CALL.ABS.NOINC R2 ;  /* 0x0000000002007343 */ /* 0x003fea0003c00000 */
.L_x_0:
[----:B------:R-:W0:Y:S01]  /*0080*/  LDC.64 R14, c[0x0][0x398] ;  /* 0x0000e600ff0e7b82 */ /* 0x000e220000000a00 */
[----:B------:R-:W1:Y:S07]  /*0090*/  S2R R11, SR_TID.X ;  /* 0x00000000000b7919 */ /* 0x000e6e0000002100 */
[----:B------:R-:W2:Y:S01]  /*00a0*/  LDC.64 R12, c[0x0][0x358] ;  /* 0x0000d600ff0c7b82 */ /* 0x000ea20000000a00 */
[C---:B0-----:R-:W-:Y:S02]  /*00b0*/  LOP3.LUT R9, R14.reuse, 0x7, RZ, 0xc0, !PT ;  /* 0x000000070e097812 */ /* 0x041fe400078ec0ff */
[----:B------:R-:W-:-:S02]  /*00c0*/  ISETP.NE.U32.AND P0, PT, R14, RZ, PT ;  /* 0x000000ff0e00720c */ /* 0x000fc40003f05070 */
[----:B------:R-:W-:Y:S02]  /*00d0*/  IADD3 R6, P2, PT, R9, -0x1, RZ ;  /* 0xffffffff09067810 */ /* 0x000fe40007f5e0ff */
[C---:B------:R-:W-:Y:S02]  /*00e0*/  IADD3 R10, P1, PT, R14.reuse, -0x1, RZ ;  /* 0xffffffff0e0a7810 */ /* 0x040fe40007f3e0ff */
[----:B------:R-:W-:Y:S02]  /*00f0*/  ISETP.NE.AND.EX P0, PT, R15, RZ, PT, P0 ;  /* 0x000000ff0f00720c */ /* 0x000fe40003f05300 */
[C---:B------:R-:W-:Y:S02]  /*0100*/  LOP3.LUT R8, R14.reuse, 0xf, RZ, 0xc0, !PT ;  /* 0x0000000f0e087812 */ /* 0x040fe400078ec0ff */
[C---:B------:R-:W-:Y:S02]  /*0110*/  LOP3.LUT R7, R14.reuse, 0xfffffff0, RZ, 0xc0, !PT ;  /* 0xfffffff00e077812 */ /* 0x040fe400078ec0ff */
[----:B------:R-:W-:-:S02]  /*0120*/  LOP3.LUT R3, R14, 0x3, RZ, 0xc0, !PT ;  /* 0x000000030e037812 */ /* 0x000fc400078ec0ff */
[----:B------:R-:W-:Y:S01]  /*0130*/  LOP3.LUT R2, R14, 0xfffffffc, RZ, 0xc0, !PT ;  /* 0xfffffffc0e027812 */ /* 0x000fe200078ec0ff */
[----:B------:R-:W-:Y:S01]  /*0140*/  IMAD.X R14, RZ, RZ, -0x1, P2 ;  /* 0xffffffffff0e7424 */ /* 0x000fe200010e06ff */
[----:B-1----:R-:W-:Y:S02]  /*0150*/  ISETP.NE.OR P0, PT, R11, RZ, !P0 ;  /* 0x000000ff0b00720c */ /* 0x002fe40004705670 */
[----:B--2---:R-:W-:-:S11]  /*0160*/  IADD3.X R0, PT, PT, R15, -0x1, RZ, P1, !PT ;  /* 0xffffffff0f007810 */ /* 0x004fd60000ffe4ff */
.L_x_48:
[----:B------:R-:W-:Y:S01]  /*0170*/  ISETP.NE.AND P1, PT, R11, RZ, PT ;  /* 0x000000ff0b00720c */ /* 0x000fe20003f25270 */
[----:B------:R-:W-:-:S12]  /*0180*/  YIELD ;  /* 0x0000000000007946 */ /* 0x000fd80003800000 */
[----:B01234-:R-:W-:Y:S05]  /*0190*/  @P1 BRA `(.L_x_1) ;  /* 0x0000000400441947 */ /* 0x01ffea0003800000 */
[----:B------:R-:W0:Y:S01]  /*01a0*/  LDC.64 R22, c[0x0][0x390] ;  /* 0x0000e400ff167b82 */ /* 0x000e220000000a00 */
[C---:B------:R-:W-:Y:S02]  /*01b0*/  R2UR UR4, R12.reuse ;  /* 0x000000000c0472ca */ /* 0x040fe400000e0000 */
[C---:B------:R-:W-:Y:S02]  /*01c0*/  R2UR UR5, R13.reuse ;  /* 0x000000000d0572ca */ /* 0x040fe400000e0000 */
[----:B------:R-:W-:Y:S02]  /*01d0*/  R2UR UR6, R12 ;  /* 0x000000000c0672ca */ /* 0x000fe400000e0000 */
[----:B------:R-:W-:Y:S01]  /*01e0*/  R2UR UR7, R13 ;  /* 0x000000000d0772ca */ /* 0x000fe200000e0000 */
[----:B------:R-:W1:Y:S08]  /*01f0*/  LDC.64 R16, c[0x0][0x380] ;  /* 0x0000e000ff107b82 */ /* 0x000e700000000a00 */
[----:B0-----:R-:W2:Y:S04]  /*0200*/  LDG.E.64 R18, desc[UR4][R22.64+0x28] ;  /* 0x0000280416127981 */ /* 0x001ea8000c1e1b00 */
[----:B-1----:R-:W3:Y:S04]  /*0210*/  LDG.E.64 R20, desc[UR6][R16.64+0x18] ;  /* 0x0000180610147981 */ /* 0x002ee8000c1e1b00 */
[----:B------:R0:W5:Y:S04]  /*0220*/  LDG.E.64 R30, desc[UR4][R16.64] ;  /* 0x00000004101e7981 */ /* 0x000168000c1e1b00 */
[----:B------:R0:W5:Y:S01]  /*0230*/  LDG.E.64 R32, desc[UR6][R16.64+0x10] ;  /* 0x0000100610207981 */ /* 0x000162000c1e1b00 */
[----:B--2---:R-:W-:-:S08]  /*0240*/  DMUL R18, R18, 3 ;  /* 0x4008000012127828 */ /* 0x004fd00000000000 */
[----:B---3--:R-:W-:-:S08]  /*0250*/  DFMA R24, R18, 0.5, -R20 ;  /* 0x3fe000001218782b */ /* 0x008fd00000000814 */
[----:B------:R-:W-:-:S14]  /*0260*/  DSETP.NEU.AND P1, PT, |R24|, +INF , PT ;  /* 0x7ff000001800742a */ /* 0x000fdc0003f2d200 */
[----:B------:R-:W-:Y:S01]  /*0270*/  @!P1 DMUL R34, RZ, R24 ;  /* 0x00000018ff229228 */ /* 0x000fe20000000000 */
[----:B------:R-:W-:Y:S01]  /*0280*/  @!P1 IMAD.MOV.U32 R15, RZ, RZ, 0x1 ;  /* 0x00000001ff0f9424 */ /* 0x000fe200078e00ff */
[----:B0-----:R-:W-:Y:S09]  /*0290*/  @!P1 BRA `(.L_x_2) ;  /* 0x00000000005c9947 */ /* 0x001ff20003800000 */
[----:B------:R-:W-:Y:S01]  /*02a0*/  UMOV UR4, 0x6dc9c883 ;  /* 0x6dc9c88300047882 */ /* 0x000fe20000000000 */
[----:B------:R-:W-:Y:S01]  /*02b0*/  UMOV UR5, 0x3fe45f30 ;  /* 0x3fe45f3000057882 */ /* 0x000fe20000000000 */
[C---:B------:R-:W-:Y:S02]  /*02c0*/  DSETP.GE.AND P1, PT, |R24|.reuse, 2.14748364800000000000e+09, PT ;  /* 0x41e000001800742a */ /* 0x040fe40003f26200 */
[----:B------:R-:W-:Y:S01]  /*02d0*/  DMUL R16, R24, UR4 ;  /* 0x0000000418107c28 */ /* 0x000fe20008000000 */
[----:B------:R-:W-:Y:S01]  /*02e0*/  UMOV UR4, 0x54442d18 ;  /* 0x54442d1800047882 */ /* 0x000fe20000000000 */
[----:B------:R-:W-:-:S04]  /*02f0*/  UMOV UR5, 0x3ff921fb ;  /* 0x3ff921fb00057882 */ /* 0x000fc80000000000 */
[----:B------:R-:W0:Y:S08]  /*0300*/  F2I.F64 R15, R16 ;  /* 0x00000010000f7311 */ /* 0x000e300000301100 */
[----:B0-----:R-:W0:Y:S02]  /*0310*/  I2F.F64 R34, R15 ;  /* 0x0000000f00227312 */ /* 0x001e240000201c00 */
[----:B0-----:R-:W-:Y:S01]  /*0320*/  DFMA R18, R34, -UR4, R24 ;  /* 0x8000000422127c2b */ /* 0x001fe20008000018 */
[----:B------:R-:W-:Y:S01]  /*0330*/  UMOV UR4, 0x33145c00 ;  /* 0x33145c0000047882 */ /* 0x000fe20000000000 */
[----:B------:R-:W-:-:S06]  /*0340*/  UMOV UR5, 0x3c91a626 ;  /* 0x3c91a62600057882 */ /* 0x000fcc0000000000 */
[----:B------:R-:W-:Y:S01]  /*0350*/  DFMA R18, R34, -UR4, R18 ;  /* 0x8000000422127c2b */ /* 0x000fe20008000012 */
[----:B------:R-:W-:Y:S01]  /*0360*/  UMOV UR4, 0x252049c0 ;  /* 0x252049c000047882 */ /* 0x000fe20000000000 */
[----:B------:R-:W-:-:S06]  /*0370*/  UMOV UR5, 0x397b839a ;  /* 0x397b839a00057882 */ /* 0x000fcc0000000000 */
[----:B------:R-:W-:Y:S01]  /*0380*/  DFMA R34, R34, -UR4, R18 ;  /* 0x8000000422227c2b */ /* 0x000fe20008000012 */
[----:B------:R-:W-:Y:S10]  /*0390*/  @!P1 BRA `(.L_x_3) ;  /* 0x0000000000189947 */ /* 0x000ff40003800000 */
[----:B------:R-:W-:Y:S01]  /*03a0*/  BSSY.RECONVERGENT B0, `(.L_x_4) ;  /* 0x0000003000007945 */ /* 0x000fe20003800200 */
[----:B------:R-:W-:-:S07]  /*03b0*/  MOV R34, 0x3d0 ;  /* 0x000003d000227802 */ /* 0x000fce0000000f00 */
[----:B-----5:R-:W-:Y:S05]  /*03c0*/  CALL.REL.NOINC `($_Z7Cal_valPdS_P14Diff_questionsm$__internal_trig_reduction_slowpathd) ;  /* 0x0000005000c47944 */ /* 0x020fea0003c00000 */
[----:B------:R-:W-:Y:S05]  /*03d0*/  BSYNC.RECONVERGENT B0 ;  /* 0x0000000000007941 */ /* 0x000fea0003800200 */
.L_x_4:
[----:B------:R-:W-:Y:S02]  /*03e0*/  IMAD.MOV.U32 R34, RZ, RZ, R16 ;  /* 0x000000ffff227224 */ /* 0x000fe400078e0010 */
[----:B------:R-:W-:-:S07]  /*03f0*/  IMAD.MOV.U32 R35, RZ, RZ, R17 ;  /* 0x000000ffff237224 */ /* 0x000fce00078e0011 */
.L_x_3:
[----:B------:R-:W-:-:S07]  /*0400*/  VIADD R15, R15, 0x1 ;  /* 0x000000010f0f7836 */ /* 0x000fce0000000000 */
.L_x_2:
[----:B------:R-:W0:Y:S01]  /*0410*/  LDCU.64 UR4, c[0x4][0x18] ;  /* 0x01000300ff0477ac */ /* 0x000e220008000a00 */
[----:B------:R-:W-:Y:S01]  /*0420*/  IMAD.SHL.U32 R16, R15, 0x40, RZ ;  /* 0x000000400f107824 */ /* 0x000fe200078e00ff */
[----:B------:R-:W-:Y:S02]  /*0430*/  R2UR UR6, R12 ;  /* 0x000000000c0672ca */ /* 0x000fe400000e0000 */
[----:B------:R-:W-:Y:S02]  /*0440*/  R2UR UR7, R13 ;  /* 0x000000000d0772ca */ /* 0x000fe400000e0000 */
[----:B------:R-:W-:-:S04]  /*0450*/  LOP3.LUT R16, R16, 0x40, RZ, 0xc0, !PT ;  /* 0x0000004010107812 */ /* 0x000fc800078ec0ff */
[----:B0-----:R-:W-:-:S05]  /*0460*/  IADD3 R38, P1, PT, R16, UR4, RZ ;  /* 0x0000000410267c10 */ /* 0x001fca000ff3e0ff */
[----:B------:R-:W-:Y:S01]  /*0470*/  IMAD.X R39, RZ, RZ, UR5, P1 ;  /* 0x00000005ff277e24 */ /* 0x000fe200088e06ff */
[----:B------:R-:W-:-:S04]  /*0480*/  R2UR UR4, R12 ;  /* 0x000000000c0472ca */ /* 0x000fc800000e0000 */
[----:B------:R-:W2:Y:S01]  /*0490*/  LDG.E.128.CONSTANT R16, desc[UR6][R38.64] ;  /* 0x0000000626107981 */ /* 0x000ea2000c1e9d00 */
[----:B------:R-:W-:-:S13]  /*04a0*/  R2UR UR5, R13 ;  /* 0x000000000d0572ca */ /* 0x000fda00000e0000 */
[----:B------:R-:W3:Y:S04]  /*04b0*/  LDG.E.128.CONSTANT R20, desc[UR4][R38.64+0x10] ;  /* 0x0000100426147981 */ /* 0x000ee8000c1e9d00 */
[----:B------:R-:W4:Y:S01]  /*04c0*/  LDG.E.128.CONSTANT R24, desc[UR4][R38.64+0x20] ;  /* 0x0000200426187981 */ /* 0x000f22000c1e9d00 */
[----:B------:R-:W0:Y:S03]  /*04d0*/  LDC.64 R28, c[0x0][0x390] ;  /* 0x0000e400ff1c7b82 */ /* 0x000e260000000a00 */
[----:B0-----:R-:W4:Y:S01]  /*04e0*/  LDG.E.64 R28, desc[UR4][R28.64] ;  /* 0x000000041c1c7981 */ /* 0x001f22000c1e1b00 */
[----:B------:R-:W-:Y:S01]  /*04f0*/  LOP3.LUT R36, R15, 0x1, RZ, 0xc0, !PT ;  /* 0x000000010f247812 */ /* 0x000fe200078ec0ff */
[----:B------:R-:W-:-:S03]  /*0500*/  IMAD.MOV.U32 R40, RZ, RZ, 0x20fd8164 ;  /* 0x20fd8164ff287424 */ /* 0x000fc600078e00ff */
[----:B------:R-:W0:Y:S01]  /*0510*/  S2UR UR5, SR_CgaCtaId ;  /* 0x00000000000579c3 */ /* 0x000e220000008800 */
[----:B------:R-:W-:Y:S01]  /*0520*/  IMAD.MOV.U32 R41, RZ, RZ, 0x3da8ff83 ;  /* 0x3da8ff83ff297424 */ /* 0x000fe200078e00ff */
[----:B------:R-:W-:Y:S01]  /*0530*/  ISETP.NE.U32.AND P1, PT, R36, 0x1, PT ;  /* 0x000000012400780c */ /* 0x000fe20003f25070 */
[----:B------:R-:W-:Y:S01]  /*0540*/  DMUL R36, R34, R34 ;  /* 0x0000002222247228 */ /* 0x000fe20000000000 */
[----:B------:R-:W-:Y:S02]  /*0550*/  UMOV UR4, 0x400 ;  /* 0x0000040000047882 */ /* 0x000fe40000000000 */
[----:B------:R-:W-:Y:S02]  /*0560*/  FSEL R40, R40, -8.06006814911005101289e+34, !P1 ;  /* 0xf9785eba28287808 */ /* 0x000fe40004800000 */
[----:B------:R-:W-:Y:S01]  /*0570*/  FSEL R41, -R41, 0.11223486810922622681, !P1 ;  /* 0x3de5db6529297808 */ /* 0x000fe20004800100 */
[----:B0-----:R-:W-:-:S05]  /*0580*/  ULEA UR4, UR5, UR4, 0x18 ;  /* 0x0000000405047291 */ /* 0x001fca000f8ec0ff */
[----:B--2---:R-:W-:-:S08]  /*0590*/  DFMA R16, R36, R40, R16 ;  /* 0x000000282410722b */ /* 0x004fd00000000010 */
[----:B------:R-:W-:-:S08]  /*05a0*/  DFMA R16, R36, R16, R18 ;  /* 0x000000102410722b */ /* 0x000fd00000000012 */
[----:B---3--:R-:W-:-:S08]  /*05b0*/  DFMA R16, R36, R16, R20 ;  /* 0x000000102410722b */ /* 0x008fd00000000014 */
[----:B------:R-:W-:-:S08]  /*05c0*/  DFMA R16, R36, R16, R22 ;  /* 0x000000102410722b */ /* 0x000fd00000000016 */
[----:B----4-:R-:W-:-:S08]  /*05d0*/  DFMA R16, R36, R16, R24 ;  /* 0x000000102410722b */ /* 0x010fd00000000018 */
[----:B------:R-:W-:-:S08]  /*05e0*/  DFMA R16, R36, R16, R26 ;  /* 0x000000102410722b */ /* 0x000fd0000000001a */
[----:B------:R-:W-:Y:S02]  /*05f0*/  DFMA R34, R16, R34, R34 ;  /* 0x000000221022722b */ /* 0x000fe40000000022 */
[----:B------:R-:W-:-:S10]  /*0600*/  DFMA R16, R36, R16, 1 ;  /* 0x3ff000002410742b */ /* 0x000fd40000000010 */
[----:B------:R-:W-:Y:S02]  /*0610*/  FSEL R18, R16, R34, !P1 ;  /* 0x0000002210127208 */ /* 0x000fe40004800000 */
[----:B------:R-:W-:Y:S02]  /*0620*/  FSEL R19, R17, R35, !P1 ;  /* 0x0000002311137208 */ /* 0x000fe40004800000 */
[----:B------:R-:W-:-:S04]  /*0630*/  LOP3.LUT P1, RZ, R15, 0x2, RZ, 0xc0, !PT ;  /* 0x000000020fff7812 */ /* 0x000fc8000782c0ff */
[----:B------:R-:W-:-:S10]  /*0640*/  DADD R16, RZ, -R18 ;  /* 0x00000000ff107229 */ /* 0x000fd40000000812 */
[----:B------:R-:W-:Y:S02]  /*0650*/  FSEL R16, R18, R16, !P1 ;  /* 0x0000001012107208 */ /* 0x000fe40004800000 */
[----:B------:R-:W-:-:S06]  /*0660*/  FSEL R17, R19, R17, !P1 ;  /* 0x0000001113117208 */ /* 0x000fcc0004800000 */
[----:B-----5:R-:W-:-:S08]  /*0670*/  DFMA R30, R32, R16, R30 ;  /* 0x00000010201e722b */ /* 0x020fd0000000001e */
[----:B------:R-:W-:-:S07]  /*0680*/  DADD R28, R30, -R28 ;  /* 0x000000001e1c7229 */ /* 0x000fce000000081c */
[----:B------:R4:W-:Y:S01]  /*0690*/  STS.64 [UR4], R28 ;  /* 0x0000001cff007988 */ /* 0x0009e20008000a04 */
[----:B------:R-:W-:Y:S05]  /*06a0*/  BRA `(.L_x_5) ;  /* 0x00000010005c7947 */ /* 0x000fea0003800000 */
.L_x_1:
[----:B------:R-:W-:-:S13]  /*06b0*/  ISETP.GT.AND P1, PT, R11, 0x2, PT ;  /* 0x000000020b00780c */ /* 0x000fda0003f24270 */
[----:B------:R-:W-:Y:S05]  /*06c0*/  @P1 BRA `(.L_x_6) ;  /* 0x0000000800981947 */ /* 0x000fea0003800000 */
[----:B------:R-:W-:-:S05]  /*06d0*/  IMAD.MOV.U32 R16, RZ, RZ, -0x1 ;  /* 0xffffffffff107424 */ /* 0x000fca00078e00ff */
[----:B------:R-:W-:-:S05]  /*06e0*/  VIADDMNMX.U32 R15, R11, R16, 0x2, PT ;  /* 0x000000020b0f7446 */ /* 0x000fca0003800010 */
[----:B------:R-:W-:-:S04]  /*06f0*/  IMAD.SHL.U32 R15, R15, 0x4, RZ ;  /* 0x000000040f0f7824 */ /* 0x000fc800078e00ff */
[----:B------:R-:W0:Y:S02]  /*0700*/  LDC R16, c[0x2][R15] ;  /* 0x008000000f107b82 */ /* 0x000e240000000800 */
[----:B0-----:R-:W-:-:S04]  /*0710*/  SHF.R.S32.HI R17, RZ, 0x1f, R16 ;  /* 0x0000001fff117819 */ /* 0x001fc80000011410 */
.L_x_62:
[----:B------:R-:W-:Y:S05]  /*0720*/  BRX R16 -0x730                                                                           (*"BRANCH_TARGETS .L_x_63,.L_x_64,.L_x_5"*) ;  /* 0xfffffff810347949 */ /* 0x000fea000383ffff */
.L_x_64:
        /* <DEDUP_REMOVED lines=8> */
[----:B------:R0:W5:Y:S01]  /*07b0*/  LDG.E.64 R30, desc[UR4][R20.64+0x10] ;  /* 0x00001004141e7981 */ /* 0x000162000c1e1b00 */
[----:B--2---:R-:W-:-:S08]  /*07c0*/  DMUL R16, R16, 3 ;  /* 0x4008000010107828 */ /* 0x004fd00000000000 */
[----:B---3--:R-:W-:-:S08]  /*07d0*/  DFMA R24, R16, 0.5, -R18 ;  /* 0x3fe000001018782b */ /* 0x008fd00000000812 */
[----:B------:R-:W-:-:S14]  /*07e0*/  DSETP.NEU.AND P1, PT, |R24|, +INF , PT ;  /* 0x7ff000001800742a */ /* 0x000fdc0003f2d200 */
[----:B------:R-:W-:Y:S01]  /*07f0*/  @!P1 DMUL R32, RZ, R24 ;  /* 0x00000018ff209228 */ /* 0x000fe20000000000 */
[----:B------:R-:W-:Y:S01]  /*0800*/  @!P1 IMAD.MOV.U32 R15, RZ, RZ, RZ ;  /* 0x000000ffff0f9224 */ /* 0x000fe200078e00ff */
        /* <DEDUP_REMOVED lines=21> */
.L_x_8:
[----:B------:R-:W-:Y:S02]  /*0960*/  IMAD.MOV.U32 R32, RZ, RZ, R16 ;  /* 0x000000ffff207224 */ /* 0x000fe400078e0010 */
[----:B------:R-:W-:-:S07]  /*0970*/  IMAD.MOV.U32 R33, RZ, RZ, R17 ;  /* 0x000000ffff217224 */ /* 0x000fce00078e0011 */
.L_x_7:
        /* <DEDUP_REMOVED lines=40> */
[----:B------:R3:W-:Y:S01]  /*0c00*/  STS.64 [UR4+0x10], R28 ;  /* 0x0000101cff007988 */ /* 0x0007e20008000a04 */
[----:B------:R-:W-:Y:S05]  /*0c10*/  BRA `(.L_x_5) ;  /* 0x0000000c00007947 */ /* 0x000fea0003800000 */
.L_x_63:
        /* <DEDUP_REMOVED lines=11> */
[----:B---3--:R-:W-:-:S08]  /*0cd0*/  DFMA R24, R16, 0.5, R18 ;  /* 0x3fe000001018782b */ /* 0x008fd00000000012 */
        /* <DEDUP_REMOVED lines=24> */
.L_x_11:
[----:B------:R-:W-:Y:S02]  /*0e60*/  IMAD.MOV.U32 R34, RZ, RZ, R16 ;  /* 0x000000ffff227224 */ /* 0x000fe400078e0010 */
[----:B------:R-:W-:-:S07]  /*0e70*/  IMAD.MOV.U32 R35, RZ, RZ, R17 ;  /* 0x000000ffff237224 */ /* 0x000fce00078e0011 */
.L_x_10:
[----:B------:R-:W-:-:S07]  /*0e80*/  VIADD R15, R15, 0x1 ;  /* 0x000000010f0f7836 */ /* 0x000fce0000000000 */
.L_x_9:
        /* <DEDUP_REMOVED lines=42> */
.L_x_6:
[----:B------:R-:W-:-:S05]  /*1130*/  IMAD.MOV.U32 R16, RZ, RZ, -0x3 ;  /* 0xfffffffdff107424 */ /* 0x000fca00078e00ff */
[----:B------:R-:W-:-:S05]  /*1140*/  VIADDMNMX.U32 R15, R11, R16, 0x2, PT ;  /* 0x000000020b0f7446 */ /* 0x000fca0003800010 */
[----:B------:R-:W-:-:S04]  /*1150*/  IMAD.SHL.U32 R15, R15, 0x4, RZ ;  /* 0x000000040f0f7824 */ /* 0x000fc800078e00ff */
[----:B------:R-:W0:Y:S02]  /*1160*/  LDC R16, c[0x2][R15+0xc] ;  /* 0x008003000f107b82 */ /* 0x000e240000000800 */
[----:B0-----:R-:W-:-:S04]  /*1170*/  SHF.R.S32.HI R17, RZ, 0x1f, R16 ;  /* 0x0000001fff117819 */ /* 0x001fc80000011410 */
.L_x_66:
[----:B------:R-:W-:Y:S05]  /*1180*/  BRX R16 -0x1190                                                                          (*"BRANCH_TARGETS .L_x_67,.L_x_68,.L_x_5"*) ;  /* 0xffffffec109c7949 */ /* 0x000fea000383ffff */
.L_x_68:
        /* <DEDUP_REMOVED lines=10> */
[----:B---3--:R-:W-:-:S08]  /*1230*/  DFMA R24, R16, 0.5, R18 ;  /* 0x3fe000001018782b */ /* 0x008fd00000000012 */
        /* <DEDUP_REMOVED lines=24> */
.L_x_13:
[----:B------:R-:W-:Y:S02]  /*13c0*/  IMAD.MOV.U32 R32, RZ, RZ, R16 ;  /* 0x000000ffff207224 */ /* 0x000fe400078e0010 */
[----:B------:R-:W-:-:S07]  /*13d0*/  IMAD.MOV.U32 R33, RZ, RZ, R17 ;  /* 0x000000ffff217224 */ /* 0x000fce00078e0011 */
.L_x_12:
        /* <DEDUP_REMOVED lines=42> */
.L_x_67:
[----:B------:R-:W0:Y:S01]  /*1680*/  LDC.64 R28, c[0x0][0x380] ;  /* 0x0000e000ff1c7b82 */ /* 0x000e220000000a00 */
[C---:B------:R-:W-:Y:S02]  /*1690*/  R2UR UR4, R12.reuse ;  /* 0x000000000c0472ca */ /* 0x040fe400000e0000 */
[C---:B------:R-:W-:Y:S02]  /*16a0*/  R2UR UR5, R13.reuse ;  /* 0x000000000d0572ca */ /* 0x040fe400000e0000 */
[C---:B------:R-:W-:Y:S02]  /*16b0*/  R2UR UR6, R12.reuse ;  /* 0x000000000c0672ca */ /* 0x040fe400000e0000 */
[C---:B------:R-:W-:Y:S01]  /*16c0*/  R2UR UR7, R13.reuse ;  /* 0x000000000d0772ca */ /* 0x040fe200000e0000 */
[----:B------:R-:W1:Y:S01]  /*16d0*/  LDC.64 R26, c[0x0][0x390] ;  /* 0x0000e400ff1a7b82 */ /* 0x000e620000000a00 */
[----:B------:R-:W-:Y:S02]  /*16e0*/  R2UR UR10, R12 ;  /* 0x000000000c0a72ca */ /* 0x000fe400000e0000 */
[----:B------:R-:W-:-:S02]  /*16f0*/  R2UR UR11, R13 ;  /* 0x000000000d0b72ca */ /* 0x000fc400000e0000 */
[C---:B------:R-:W-:Y:S02]  /*1700*/  R2UR UR12, R12.reuse ;  /* 0x000000000c0c72ca */ /* 0x040fe400000e0000 */
[C---:B------:R-:W-:Y:S02]  /*1710*/  R2UR UR13, R13.reuse ;  /* 0x000000000d0d72ca */ /* 0x040fe400000e0000 */
[----:B------:R-:W-:Y:S02]  /*1720*/  R2UR UR8, R12 ;  /* 0x000000000c0872ca */ /* 0x000fe400000e0000 */
[----:B------:R-:W-:Y:S01]  /*1730*/  R2UR UR9, R13 ;  /* 0x000000000d0972ca */ /* 0x000fe200000e0000 */
[----:B0-----:R-:W2:Y:S04]  /*1740*/  LDG.E.64 R16, desc[UR4][R28.64+0x18] ;  /* 0x000018041c107981 */ /* 0x001ea8000c1e1b00 */
[----:B------:R-:W2:Y:S04]  /*1750*/  LDG.E.64 R18, desc[UR6][R28.64+0x20] ;  /* 0x000020061c127981 */ /* 0x000ea8000c1e1b00 */
[----:B------:R-:W3:Y:S04]  /*1760*/  LDG.E.64 R22, desc[UR10][R28.64+0x8] ;  /* 0x0000080a1c167981 */ /* 0x000ee8000c1e1b00 */
[----:B------:R-:W3:Y:S04]  /*1770*/  LDG.E.64 R24, desc[UR12][R28.64] ;  /* 0x0000000c1c187981 */ /* 0x000ee8000c1e1b00 */
[----:B------:R-:W4:Y:S04]  /*1780*/  LDG.E.64 R20, desc[UR8][R28.64+0x10] ;  /* 0x000010081c147981 */ /* 0x000f28000c1e1b00 */
[----:B-1----:R-:W5:Y:S01]  /*1790*/  LDG.E.64 R26, desc[UR4][R26.64+0x20] ;  /* 0x000020041a1a7981 */ /* 0x002f62000c1e1b00 */
[----:B------:R-:W0:Y:S01]  /*17a0*/  S2UR UR5, SR_CgaCtaId ;  /* 0x00000000000579c3 */ /* 0x000e220000008800 */
[----:B------:R-:W-:-:S02]  /*17b0*/  UMOV UR4, 0x400 ;  /* 0x0000040000047882 */ /* 0x000fc40000000000 */
[----:B0-----:R-:W-:Y:S01]  /*17c0*/  ULEA UR4, UR5, UR4, 0x18 ;  /* 0x0000000405047291 */ /* 0x001fe2000f8ec0ff */
[----:B--2---:R-:W-:Y:S02]  /*17d0*/  DADD R16, R16, R18 ;  /* 0x0000000010107229 */ /* 0x004fe40000000012 */
[----:B---3--:R-:W-:-:S08]  /*17e0*/  DADD R22, R22, -R24 ;  /* 0x0000000016167229 */ /* 0x008fd00000000818 */
[----:B----4-:R-:W-:-:S08]  /*17f0*/  DFMA R16, R16, R20, R22 ;  /* 0x000000141010722b */ /* 0x010fd00000000016 */
[----:B-----5:R-:W-:-:S07]  /*1800*/  DADD R16, R16, -R26 ;  /* 0x0000000010107229 */ /* 0x020fce000000081a */
[----:B------:R0:W-:Y:S04]  /*1810*/  STS.64 [UR4+0x18], R16 ;  /* 0x00001810ff007988 */ /* 0x0001e80008000a04 */
.L_x_5:
[----:B------:R-:W-:Y:S01]  /*1820*/  ISETP.NE.AND P2, PT, R11, RZ, PT ;  /* 0x000000ff0b00720c */ /* 0x000fe20003f45270 */
[----:B------:R-:W-:Y:S05]  /*1830*/  WARPSYNC.ALL ;  /* 0x0000000000007948 */ /* 0x000fea0003800000 */
[----:B------:R-:W-:Y:S06]  /*1840*/  BAR.SYNC.DEFER_BLOCKING 0x0 ;  /* 0x0000000000007b1d */ /* 0x000fec0000010000 */
[----:B------:R-:W-:Y:S04]  /*1850*/  BSSY.RECONVERGENT B0, `(.L_x_14) ;  /* 0x0000015000007945 */ /* 0x000fe80003800200 */
[----:B------:R-:W-:Y:S05]  /*1860*/  @P2 BRA `(.L_x_15) ;  /* 0x00000000004c2947 */ /* 0x000fea0003800000 */
[----:B------:R-:W5:Y:S01]  /*1870*/  S2UR UR4, SR_CgaCtaId ;  /* 0x00000000000479c3 */ /* 0x000f620000008800 */
[----:B------:R-:W-:Y:S01]  /*1880*/  UMOV UR6, 0x400 ;  /* 0x0000040000067882 */ /* 0x000fe20000000000 */
[----:B------:R-:W-:Y:S01]  /*1890*/  UMOV UR5, URZ ;  /* 0x000000ff00057c82 */ /* 0x000fe20008000000 */
[----:B-----5:R-:W-:-:S03]  /*18a0*/  ULEA UR6, UR4, UR6, 0x18 ;  /* 0x0000000604067291 */ /* 0x020fc6000f8ec0ff */
[----:B------:R-:W-:-:S09]  /*18b0*/  UMOV UR4, URZ ;  /* 0x000000ff00047c82 */ /* 0x000fd20008000000 */
.L_x_16:
[----:B0-----:R-:W5:Y:S01]  /*18c0*/  LDS.U8 R15, [UR6] ;  /* 0x00000006ff0f7984 */ /* 0x001f620008000000 */
[----:B------:R-:W-:Y:S01]  /*18d0*/  R2UR UR8, R12 ;  /* 0x000000000c0872ca */ /* 0x000fe200000e0000 */
[----:B------:R-:W-:Y:S01]  /*18e0*/  UISETP.GE.U32.AND UP0, UPT, UR4, 0x27, UPT ;  /* 0x000000270400788c */ /* 0x000fe2000bf06070 */
[----:B------:R-:W-:Y:S01]  /*18f0*/  R2UR UR9, R13 ;  /* 0x000000000d0972ca */ /* 0x000fe200000e0000 */
[----:B------:R-:W-:Y:S02]  /*1900*/  UIADD3 UR7, UP1, UPT, UR4, 0x1, URZ ;  /* 0x0000000104077890 */ /* 0x000fe4000ff3e0ff */
[----:B0-----:R-:W-:Y:S01]  /*1910*/  IADD3 R16, P1, PT, R4, UR4, RZ ;  /* 0x0000000404107c10 */ /* 0x001fe2000ff3e0ff */
[----:B------:R-:W-:Y:S02]  /*1920*/  UISETP.GE.U32.AND.EX UP0, UPT, UR5, URZ, UPT, UP0 ;  /* 0x000000ff0500728c */ /* 0x000fe4000bf06100 */
[----:B------:R-:W-:Y:S01]  /*1930*/  UIADD3 UR6, UPT, UPT, UR6, 0x1, URZ ;  /* 0x0000000106067890 */ /* 0x000fe2000fffe0ff */
[----:B------:R-:W-:Y:S01]  /*1940*/  IADD3.X R17, PT, PT, R5, UR5, RZ, P1, !PT ;  /* 0x0000000505117c10 */ /* 0x000fe20008ffe4ff */
[----:B------:R-:W-:-:S05]  /*1950*/  UMOV UR4, UR7 ;  /* 0x0000000700047c82 */ /* 0x000fca0008000000 */
[----:B-----5:R0:W-:Y:S01]  /*1960*/  ST.E.U8 desc[UR8][R16.64], R15 ;  /* 0x0000000f10007985 */ /* 0x0201e2000c101108 */
[----:B------:R-:W-:-:S07]  /*1970*/  UIADD3.X UR8, UPT, UPT, URZ, UR5, URZ, UP1, !UPT ;  /* 0x00000005ff087290 */ /* 0x000fce0008ffe4ff */
[----:B------:R-:W-:Y:S01]  /*1980*/  UMOV UR5, UR8 ;  /* 0x0000000800057c82 */ /* 0x000fe20008000000 */
[----:B------:R-:W-:Y:S05]  /*1990*/  BRA.U !UP0, `(.L_x_16) ;  /* 0xfffffffd08c87547 */ /* 0x000fea000b83ffff */
.L_x_15:
[----:B------:R-:W-:Y:S05]  /*19a0*/  BSYNC.RECONVERGENT B0 ;  /* 0x0000000000007941 */ /* 0x000fea0003800200 */
.L_x_14:
[----:B------:R-:W-:Y:S06]  /*19b0*/  BAR.SYNC.DEFER_BLOCKING 0x0 ;  /* 0x0000000000007b1d */ /* 0x000fec0000010000 */
[----:B------:R-:W-:Y:S02]  /*19c0*/  BSSY.RECONVERGENT B0, `(.L_x_17) ;  /* 0x0000126000007945 */ /* 0x000fe40003800200 */
[----:B------:R-:W-:Y:S06]  /*19d0*/  BAR.SYNC.DEFER_BLOCKING 0x0 ;  /* 0x0000000000007b1d */ /* 0x000fec0000010000 */
[----:B------:R-:W-:Y:S05]  /*19e0*/  @P0 BRA `(.L_x_18) ;  /* 0x00000010008c0947 */ /* 0x000fea0003800000 */
[----:B------:R-:W-:Y:S01]  /*19f0*/  ISETP.GE.U32.AND P1, PT, R10, 0xf, PT ;  /* 0x0000000f0a00780c */ /* 0x000fe20003f26070 */
[----:B------:R-:W-:Y:S02]  /*1a00*/  IMAD.MOV.U32 R24, RZ, RZ, RZ ;  /* 0x000000ffff187224 */ /* 0x000fe400078e00ff */
[----:B0-----:R-:W-:Y:S01]  /*1a10*/  IMAD.MOV.U32 R15, RZ, RZ, RZ ;  /* 0x000000ffff0f7224 */ /* 0x001fe200078e00ff */
[----:B------:R-:W-:-:S13]  /*1a20*/  ISETP.GE.U32.AND.EX P1, PT, R0, RZ, PT, P1 ;  /* 0x000000ff0000720c */ /* 0x000fda0003f26110 */
[----:B------:R-:W-:Y:S05]  /*1a30*/  @!P1 BRA `(.L_x_19) ;  /* 0x0000000400c89947 */ /* 0x000fea0003800000 */
[----:B------:R-:W0:Y:S01]  /*1a40*/  LDCU.128 UR8, c[0x0][0x380] ;  /* 0x00007000ff0877ac */ /* 0x000e220008000c00 */
[----:B------:R-:W-:Y:S01]  /*1a50*/  UMOV UR5, URZ ;  /* 0x000000ff00057c82 */ /* 0x000fe20008000000 */
[----:B------:R-:W-:-:S05]  /*1a60*/  UMOV UR4, URZ ;  /* 0x000000ff00047c82 */ /* 0x000fca0008000000 */
.L_x_20:
[----:B------:R-:W5:Y:S01]  /*1a70*/  LDC.64 R18, c[0x0][0x390] ;  /* 0x0000e400ff127b82 */ /* 0x000f620000000a00 */
[----:B------:R-:W-:Y:S01]  /*1a80*/  USHF.L.U32 UR6, UR5, 0x3, URZ ;  /* 0x0000000305067899 */ /* 0x000fe200080006ff */
[C---:B------:R-:W-:Y:S01]  /*1a90*/  R2UR UR18, R12.reuse ;  /* 0x000000000c1272ca */ /* 0x040fe200000e0000 */
[----:B------:R-:W-:Y:S01]  /*1aa0*/  USHF.L.U64.HI UR7, UR5, 0x3, UR4 ;  /* 0x0000000305077899 */ /* 0x000fe20008010204 */
[C---:B------:R-:W-:Y:S01]  /*1ab0*/  R2UR UR19, R13.reuse ;  /* 0x000000000d1372ca */ /* 0x040fe200000e0000 */
[----:B0-----:R-:W-:Y:S01]  /*1ac0*/  UIADD3 UR12, UP0, UPT, UR6, UR8, URZ ;  /* 0x00000008060c7290 */ /* 0x001fe2000ff1e0ff */
[C---:B------:R-:W-:Y:S02]  /*1ad0*/  R2UR UR14, R12.reuse ;  /* 0x000000000c0e72ca */ /* 0x040fe400000e0000 */
[C---:B------:R-:W-:Y:S01]  /*1ae0*/  R2UR UR15, R13.reuse ;  /* 0x000000000d0f72ca */ /* 0x040fe200000e0000 */
[----:B------:R-:W-:Y:S01]  /*1af0*/  UIADD3.X UR13, UPT, UPT, UR7, UR9, URZ, UP0, !UPT ;  /* 0x00000009070d7290 */ /* 0x000fe200087fe4ff */
[----:B------:R-:W-:Y:S01]  /*1b00*/  R2UR UR16, R12 ;  /* 0x000000000c1072ca */ /* 0x000fe200000e0000 */
[----:B------:R-:W-:Y:S01]  /*1b10*/  IMAD.U32 R20, RZ, RZ, UR12 ;  /* 0x0000000cff147e24 */ /* 0x000fe2000f8e00ff */
[----:B------:R-:W-:Y:S01]  /*1b20*/  R2UR UR17, R13 ;  /* 0x000000000d1172ca */ /* 0x000fe200000e0000 */
[----:B------:R-:W0:Y:S01]  /*1b30*/  LDC R15, c[0x0][0x39c] ;  /* 0x0000e700ff0f7b82 */ /* 0x000e220000000800 */
[----:B------:R-:W-:Y:S01]  /*1b40*/  IADD3 R16, P1, PT, R4, UR6, RZ ;  /* 0x0000000604107c10 */ /* 0x000fe2000ff3e0ff */
[----:B------:R-:W-:-:S03]  /*1b50*/  IMAD.U32 R21, RZ, RZ, UR13 ;  /* 0x0000000dff157e24 */ /* 0x000fc6000f8e00ff */
[----:B------:R-:W-:-:S03]  /*1b60*/  IADD3.X R17, PT, PT, R5, UR7, RZ, P1, !PT ;  /* 0x0000000705117c10 */ /* 0x000fc60008ffe4ff */
[----:B--2---:R-:W2:Y:S04]  /*1b70*/  LDG.E.64 R22, desc[UR14][R20.64] ;  /* 0x0000000e14167981 */ /* 0x004ea8000c1e1b00 */
[----:B-----5:R-:W2:Y:S04]  /*1b80*/  LDG.E.64 R26, desc[UR18][R18.64+0x30] ;  /* 0x00003012121a7981 */ /* 0x020ea8000c1e1b00 */
[----:B------:R-:W2:Y:S01]  /*1b90*/  LD.E.64 R24, desc[UR16][R16.64] ;  /* 0x0000001010187980 */ /* 0x000ea2000c101b00 */
[----:B------:R-:W-:Y:S01]  /*1ba0*/  UIADD3 UR6, UP0, UPT, UR6, UR10, URZ ;  /* 0x0000000a06067290 */ /* 0x000fe2000ff1e0ff */
[----:B------:R-:W-:-:S02]  /*1bb0*/  R2UR UR12, R12 ;  /* 0x000000000c0c72ca */ /* 0x000fc400000e0000 */
[----:B------:R-:W-:Y:S01]  /*1bc0*/  R2UR UR13, R13 ;  /* 0x000000000d0d72ca */ /* 0x000fe200000e0000 */
[----:B------:R-:W-:Y:S01]  /*1bd0*/  UIADD3.X UR7, UPT, UPT, UR7, UR11, URZ, UP0, !UPT ;  /* 0x0000000b07077290 */ /* 0x000fe200087fe4ff */
[----:B--2---:R-:W-:Y:S01]  /*1be0*/  DFMA R24, -R24, R26, R22 ;  /* 0x0000001a1818722b */ /* 0x004fe20000000116 */
[----:B------:R-:W-:-:S04]  /*1bf0*/  IMAD.U32 R22, RZ, RZ, UR6 ;  /* 0x00000006ff167e24 */ /* 0x000fc8000f8e00ff */
[----:B------:R-:W-:-:S06]  /*1c00*/  IMAD.U32 R23, RZ, RZ, UR7 ;  /* 0x00000007ff177e24 */ /* 0x000fcc000f8e00ff */
[----:B------:R2:W-:Y:S04]  /*1c10*/  STG.E.64 desc[UR12][R22.64], R24 ;  /* 0x0000001816007986 */ /* 0x0005e8000c101b0c */
[----:B------:R-:W5:Y:S04]  /*1c20*/  LDG.E.64 R26, desc[UR14][R20.64+0x8] ;  /* 0x0000080e141a7981 */ /* 0x000f68000c1e1b00 */
[----:B-1-34-:R-:W5:Y:S04]  /*1c30*/  LD.E.64 R28, desc[UR16][R16.64+0x8] ;  /* 0x00000810101c7980 */ /* 0x01af68000c101b00 */
[----:B------:R-:W5:Y:S01]  /*1c40*/  LDG.E.64 R30, desc[UR18][R18.64+0x30] ;  /* 0x00003012121e7981 */ /* 0x000f62000c1e1b00 */
[----:B------:R-:W-:-:S02]  /*1c50*/  R2UR UR6, R12 ;  /* 0x000000000c0672ca */ /* 0x000fc400000e0000 */
[----:B------:R-:W-:Y:S01]  /*1c60*/  R2UR UR7, R13 ;  /* 0x000000000d0772ca */ /* 0x000fe200000e0000 */
[----:B-----5:R-:W-:-:S12]  /*1c70*/  DFMA R26, -R28, R30, R26 ;  /* 0x0000001e1c1a722b */ /* 0x020fd8000000011a */
[----:B------:R1:W-:Y:S04]  /*1c80*/  STG.E.64 desc[UR6][R22.64+0x8], R26 ;  /* 0x0000081a16007986 */ /* 0x0003e8000c101b06 */
[----:B------:R-:W3:Y:S04]  /*1c90*/  LDG.E.64 R28, desc[UR12][R20.64+0x10] ;  /* 0x0000100c141c7981 */ /* 0x000ee8000c1e1b00 */
[----:B--2---:R-:W3:Y:S04]  /*1ca0*/  LD.E.64 R24, desc[UR14][R16.64+0x10] ;  /* 0x0000100e10187980 */ /* 0x004ee8000c101b00 */
[----:B------:R-:W3:Y:S02]  /*1cb0*/  LDG.E.64 R30, desc[UR16][R18.64+0x30] ;  /* 0x00003010121e7981 */ /* 0x000ee4000c1e1b00 */
[----:B---3--:R-:W-:-:S07]  /*1cc0*/  DFMA R24, -R24, R30, R28 ;  /* 0x0000001e1818722b */ /* 0x008fce000000011c */
[----:B------:R2:W-:Y:S04]  /*1cd0*/  STG.E.64 desc[UR6][R22.64+0x10], R24 ;  /* 0x0000101816007986 */ /* 0x0005e8000c101b06 */
[----:B------:R-:W3:Y:S04]  /*1ce0*/  LDG.E.64 R28, desc[UR12][R20.64+0x18] ;  /* 0x0000180c141c7981 */ /* 0x000ee8000c1e1b00 */
[----:B-1----:R-:W3:Y:S04]  /*1cf0*/  LD.E.64 R26, desc[UR14][R16.64+0x18] ;  /* 0x0000180e101a7980 */ /* 0x002ee8000c101b00 */
[----:B------:R-:W3:Y:S02]  /*1d00*/  LDG.E.64 R30, desc[UR16][R18.64+0x30] ;  /* 0x00003010121e7981 */ /* 0x000ee4000c1e1b00 */
[----:B---3--:R-:W-:-:S07]  /*1d10*/  DFMA R26, -R26, R30, R28 ;  /* 0x0000001e1a1a722b */ /* 0x008fce000000011c */
        /* <DEDUP_REMOVED lines=53> */
[----:B------:R-:W3:Y:S01]  /*2070*/  LDG.E.64 R30, desc[UR16][R18.64+0x30] ;  /* 0x00003010121e7981 */ /* 0x000ee2000c1e1b00 */
[----:B------:R-:W-:Y:S01]  /*2080*/  UIADD3 UR5, UP0, UPT, UR5, 0x10, URZ ;  /* 0x0000001005057890 */ /* 0x000fe2000ff1e0ff */
[----:B---3--:R-:W-:-:S07]  /*2090*/  DFMA R24, -R24, R30, R28 ;  /* 0x0000001e1818722b */ /* 0x008fce000000011c */
[----:B------:R2:W-:Y:S04]  /*20a0*/  STG.E.64 desc[UR6][R22.64+0x70], R24 ;  /* 0x0000701816007986 */ /* 0x0005e8000c101b06 */
[----:B------:R-:W3:Y:S04]  /*20b0*/  LDG.E.64 R28, desc[UR12][R20.64+0x78] ;  /* 0x0000780c141c7981 */ /* 0x000ee8000c1e1b00 */
[----:B-1----:R-:W3:Y:S04]  /*20c0*/  LD.E.64 R26, desc[UR14][R16.64+0x78] ;  /* 0x0000780e101a7980 */ /* 0x002ee8000c101b00 */
[----:B------:R-:W3:Y:S01]  /*20d0*/  LDG.E.64 R30, desc[UR16][R18.64+0x30] ;  /* 0x00003010121e7981 */ /* 0x000ee2000c1e1b00 */
[----:B------:R-:W-:Y:S01]  /*20e0*/  UIADD3.X UR4, UPT, UPT, URZ, UR4, URZ, UP0, !UPT ;  /* 0x00000004ff047290 */ /* 0x000fe200087fe4ff */
[----:B------:R-:W-:-:S05]  /*20f0*/  ISETP.NE.U32.AND P1, PT, R7, UR5, PT ;  /* 0x0000000507007c0c */ /* 0x000fca000bf25070 */
[----:B0-----:R-:W-:Y:S01]  /*2100*/  ISETP.NE.AND.EX P1, PT, R15, UR4, PT, P1 ;  /* 0x000000040f007c0c */ /* 0x001fe2000bf25310 */
[----:B---3--:R-:W-:-:S07]  /*2110*/  DFMA R26, -R26, R30, R28 ;  /* 0x0000001e1a1a722b */ /* 0x008fce000000011c */
[----:B------:R2:W-:Y:S05]  /*2120*/  STG.E.64 desc[UR6][R22.64+0x78], R26 ;  /* 0x0000781a16007986 */ /* 0x0005ea000c101b06 */
[----:B------:R-:W-:Y:S05]  /*2130*/  @P1 BRA `(.L_x_20) ;  /* 0xfffffff8004c1947 */ /* 0x000fea000383ffff */
[----:B------:R-:W0:Y:S01]  /*2140*/  LDC R15, c[0x0][0x39c] ;  /* 0x0000e700ff0f7b82 */ /* 0x000e220000000800 */
[----:B--2---:R-:W-:-:S07]  /*2150*/  IMAD.MOV.U32 R24, RZ, RZ, R7 ;  /* 0x000000ffff187224 */ /* 0x004fce00078e0007 */
.L_x_19:
[----:B------:R-:W-:-:S04]  /*2160*/  ISETP.NE.U32.AND P1, PT, R8, RZ, PT ;  /* 0x000000ff0800720c */ /* 0x000fc80003f25070 */
[----:B------:R-:W-:-:S13]  /*2170*/  ISETP.NE.AND.EX P1, PT, RZ, RZ, PT, P1 ;  /* 0x000000ffff00720c */ /* 0x000fda0003f25310 */
[----:B------:R-:W-:Y:S05]  /*2180*/  @!P1 BRA `(.L_x_18) ;  /* 0x0000000800a49947 */ /* 0x000fea0003800000 */
[----:B------:R-:W-:-:S04]  /*2190*/  IADD3 R16, P1, PT, R8, -0x1, RZ ;  /* 0xffffffff08107810 */ /* 0x000fc80007f3e0ff */
[----:B------:R-:W-:Y:S01]  /*21a0*/  ISETP.GE.U32.AND P3, PT, R16, 0x7, PT ;  /* 0x000000071000780c */ /* 0x000fe20003f66070 */
[----:B------:R-:W-:Y:S01]  /*21b0*/  IMAD.X R16, RZ, RZ, -0x1, P1 ;  /* 0xffffffffff107424 */ /* 0x000fe200008e06ff */
[----:B------:R-:W-:-:S04]  /*21c0*/  ISETP.NE.U32.AND P1, PT, R9, RZ, PT ;  /* 0x000000ff0900720c */ /* 0x000fc80003f25070 */
[----:B------:R-:W-:Y:S02]  /*21d0*/  ISETP.GE.U32.AND.EX P3, PT, R16, RZ, PT, P3 ;  /* 0x000000ff1000720c */ /* 0x000fe40003f66130 */
[----:B------:R-:W-:-:S11]  /*21e0*/  ISETP.NE.AND.EX P1, PT, RZ, RZ, PT, P1 ;  /* 0x000000ffff00720c */ /* 0x000fd60003f25310 */
[----:B------:R-:W-:Y:S05]  /*21f0*/  @!P3 BRA `(.L_x_21) ;  /* 0x0000000000f8b947 */ /* 0x000fea0003800000 */
[----:B------:R-:W5:Y:S01]  /*2200*/  LDCU.128 UR4, c[0x0][0x380] ;  /* 0x00007000ff0477ac */ /* 0x000f620008000c00 */
[----:B------:R-:W1:Y:S01]  /*2210*/  LDC.64 R18, c[0x0][0x390] ;  /* 0x0000e400ff127b82 */ /* 0x000e620000000a00 */
[----:B------:R-:W-:Y:S01]  /*2220*/  IMAD.SHL.U32 R17, R24, 0x8, RZ ;  /* 0x0000000818117824 */ /* 0x000fe200078e00ff */
[C---:B------:R-:W-:Y:S02]  /*2230*/  R2UR UR12, R12.reuse ;  /* 0x000000000c0c72ca */ /* 0x040fe400000e0000 */
[C---:B------:R-:W-:Y:S02]  /*2240*/  R2UR UR13, R13.reuse ;  /* 0x000000000d0d72ca */ /* 0x040fe400000e0000 */
[C---:B------:R-:W-:Y:S02]  /*2250*/  R2UR UR8, R12.reuse ;  /* 0x000000000c0872ca */ /* 0x040fe400000e0000 */
[----:B------:R-:W-:Y:S02]  /*2260*/  R2UR UR9, R13 ;  /* 0x000000000d0972ca */ /* 0x000fe400000e0000 */
[----:B------:R-:W-:-:S02]  /*2270*/  R2UR UR10, R12 ;  /* 0x000000000c0a72ca */ /* 0x000fc400000e0000 */
[----:B------:R-:W-:Y:S02]  /*2280*/  R2UR UR11, R13 ;  /* 0x000000000d0b72ca */ /* 0x000fe400000e0000 */
[----:B0-----:R-:W-:Y:S02]  /*2290*/  SHF.L.U64.HI R32, R24, 0x3, R15 ;  /* 0x0000000318207819 */ /* 0x001fe4000001020f */
[C---:B------:R-:W-:Y:S02]  /*22a0*/  IADD3 R20, P4, PT, R17.reuse, R4, RZ ;  /* 0x0000000411147210 */ /* 0x040fe40007f9e0ff */
[----:B-----5:R-:W-:-:S03]  /*22b0*/  IADD3 R22, P3, PT, R17, UR4, RZ ;  /* 0x0000000411167c10 */ /* 0x020fc6000ff7e0ff */
[C---:B------:R-:W-:Y:S01]  /*22c0*/  IMAD.X R21, R32.reuse, 0x1, R5, P4 ;  /* 0x0000000120157824 */ /* 0x040fe200020e0605 */
[----:B------:R-:W-:Y:S01]  /*22d0*/  IADD3.X R23, PT, PT, R32, UR5, RZ, P3, !PT ;  /* 0x0000000520177c10 */ /* 0x000fe20009ffe4ff */
[----:B-1----:R-:W5:Y:S04]  /*22e0*/  LDG.E.64 R30, desc[UR12][R18.64+0x30] ;  /* 0x0000300c121e7981 */ /* 0x002f68000c1e1b00 */
[----:B------:R-:W5:Y:S04]  /*22f0*/  LDG.E.64 R26, desc[UR8][R22.64] ;  /* 0x00000008161a7981 */ /* 0x000f68000c1e1b00 */
[----:B--234-:R-:W5:Y:S01]  /*2300*/  LD.E.64 R28, desc[UR10][R20.64] ;  /* 0x0000000a141c7980 */ /* 0x01cf62000c101b00 */
[----:B------:R-:W-:-:S02]  /*2310*/  R2UR UR4, R12 ;  /* 0x000000000c0472ca */ /* 0x000fc400000e0000 */
[----:B------:R-:W-:Y:S02]  /*2320*/  R2UR UR5, R13 ;  /* 0x000000000d0572ca */ /* 0x000fe400000e0000 */
[----:B------:R-:W-:-:S04]  /*2330*/  IADD3 R16, P3, PT, R17, UR6, RZ ;  /* 0x0000000611107c10 */ /* 0x000fc8000ff7e0ff */
[----:B------:R-:W-:Y:S01]  /*2340*/  IADD3.X R17, PT, PT, R32, UR7, RZ, P3, !PT ;  /* 0x0000000720117c10 */ /* 0x000fe20009ffe4ff */
[----:B-----5:R-:W-:-:S07]  /*2350*/  DFMA R26, -R28, R30, R26 ;  /* 0x0000001e1c1a722b */ /* 0x020fce000000011a */
[----:B------:R0:W-:Y:S04]  /*2360*/  STG.E.64 desc[UR4][R16.64], R26 ;  /* 0x0000001a10007986 */ /* 0x0001e8000c101b04 */
[----:B------:R-:W2:Y:S04]  /*2370*/  LDG.E.64 R28, desc[UR8][R22.64+0x8] ;  /* 0x00000808161c7981 */ /* 0x000ea8000c1e1b00 */
[----:B------:R-:W2:Y:S04]  /*2380*/  LD.E.64 R30, desc[UR10][R20.64+0x8] ;  /* 0x0000080a141e7980 */ /* 0x000ea8000c101b00 */
[----:B------:R-:W2:Y:S01]  /*2390*/  LDG.E.64 R32, desc[UR12][R18.64+0x30] ;  /* 0x0000300c12207981 */ /* 0x000ea2000c1e1b00 */
[----:B------:R-:W-:-:S02]  /*23a0*/  R2UR UR6, R12 ;  /* 0x000000000c0672ca */ /* 0x000fc400000e0000 */
[----:B------:R-:W-:Y:S01]  /*23b0*/  R2UR UR7, R13 ;  /* 0x000000000d0772ca */ /* 0x000fe200000e0000 */
[----:B--2---:R-:W-:-:S07]  /*23c0*/  DFMA R28, -R30, R32, R28 ;  /* 0x000000201e1c722b */ /* 0x004fce000000011c */
[----:B------:R1:W-:Y:S05]  /*23d0*/  STG.E.64 desc[UR4][R16.64+0x8], R28 ;  /* 0x0000081c10007986 */ /* 0x0003ea000c101b04 */
[----:B------:R-:W2:Y:S04]  /*23e0*/  LDG.E.64 R30, desc[UR6][R22.64+0x10] ;  /* 0x00001006161e7981 */ /* 0x000ea8000c1e1b00 */
[----:B0-----:R-:W2:Y:S04]  /*23f0*/  LD.E.64 R26, desc[UR8][R20.64+0x10] ;  /* 0x00001008141a7980 */ /* 0x001ea8000c101b00 */
[----:B------:R-:W2:Y:S02]  /*2400*/  LDG.E.64 R32, desc[UR10][R18.64+0x30] ;  /* 0x0000300a12207981 */ /* 0x000ea4000c1e1b00 */
[----:B--2---:R-:W-:-:S07]  /*2410*/  DFMA R26, -R26, R32, R30 ;  /* 0x000000201a1a722b */ /* 0x004fce000000011e */
[----:B------:R0:W-:Y:S04]  /*2420*/  STG.E.64 desc[UR4][R16.64+0x10], R26 ;  /* 0x0000101a10007986 */ /* 0x0001e8000c101b04 */
[----:B------:R-:W2:Y:S04]  /*2430*/  LDG.E.64 R30, desc[UR6][R22.64+0x18] ;  /* 0x00001806161e7981 */ /* 0x000ea8000c1e1b00 */
[----:B-1----:R-:W2:Y:S04]  /*2440*/  LD.E.64 R28, desc[UR8][R20.64+0x18] ;  /* 0x00001808141c7980 */ /* 0x002ea8000c101b00 */
[----:B------:R-:W2:Y:S02]  /*2450*/  LDG.E.64 R32, desc[UR10][R18.64+0x30] ;  /* 0x0000300a12207981 */ /* 0x000ea4000c1e1b00 */
[----:B--2---:R-:W-:-:S07]  /*2460*/  DFMA R28, -R28, R32, R30 ;  /* 0x000000201c1c722b */ /* 0x004fce000000011e */
[----:B------:R1:W-:Y:S04]  /*2470*/  STG.E.64 desc[UR4][R16.64+0x18], R28 ;  /* 0x0000181c10007986 */ /* 0x0003e8000c101b04 */
        /* <DEDUP_REMOVED lines=17> */
[----:B------:R-:W2:Y:S01]  /*2590*/  LDG.E.64 R32, desc[UR10][R18.64+0x30] ;  /* 0x0000300a12207981 */ /* 0x000ea2000c1e1b00 */
[----:B------:R-:W-:-:S05]  /*25a0*/  IADD3 R24, P3, PT, R24, 0x8, RZ ;  /* 0x0000000818187810 */ /* 0x000fca0007f7e0ff */
[----:B------:R-:W-:Y:S01]  /*25b0*/  IMAD.X R15, RZ, RZ, R15, P3 ;  /* 0x000000ffff0f7224 */ /* 0x000fe200018e060f */
[----:B--2---:R-:W-:-:S07]  /*25c0*/  DFMA R28, -R28, R32, R30 ;  /* 0x000000201c1c722b */ /* 0x004fce000000011e */
[----:B------:R0:W-:Y:S04]  /*25d0*/  STG.E.64 desc[UR4][R16.64+0x38], R28 ;  /* 0x0000381c10007986 */ /* 0x0001e8000c101b04 */
.L_x_21:
[----:B------:R-:W-:Y:S05]  /*25e0*/  @!P1 BRA `(.L_x_18) ;  /* 0x00000004008c9947 */ /* 0x000fea0003800000 */
[----:B------:R-:W-:Y:S02]  /*25f0*/  ISETP.GE.U32.AND P3, PT, R6, 0x3, PT ;  /* 0x000000030600780c */ /* 0x000fe40003f66070 */
[----:B------:R-:W-:Y:S02]  /*2600*/  ISETP.NE.U32.AND P1, PT, R3, RZ, PT ;  /* 0x000000ff0300720c */ /* 0x000fe40003f25070 */
[----:B------:R-:W-:Y:S02]  /*2610*/  ISETP.GE.U32.AND.EX P3, PT, R14, RZ, PT, P3 ;  /* 0x000000ff0e00720c */ /* 0x000fe40003f66130 */
[----:B------:R-:W-:-:S11]  /*2620*/  ISETP.NE.AND.EX P1, PT, RZ, RZ, PT, P1 ;  /* 0x000000ffff00720c */ /* 0x000fd60003f25310 */
[----:B------:R-:W-:Y:S05]  /*2630*/  @!P3 BRA `(.L_x_22) ;  /* 0x0000000000a8b947 */ /* 0x000fea0003800000 */
[----:B------:R-:W5:Y:S01]  /*2640*/  LDCU.128 UR4, c[0x0][0x380] ;  /* 0x00007000ff0477ac */ /* 0x000f620008000c00 */
[----:B------:R-:W5:Y:S01]  /*2650*/  LDC.64 R18, c[0x0][0x390] ;  /* 0x0000e400ff127b82 */ /* 0x000f620000000a00 */
[----:B0-----:R-:W-:Y:S01]  /*2660*/  IMAD.SHL.U32 R17, R24, 0x8, RZ ;  /* 0x0000000818117824 */ /* 0x001fe200078e00ff */
[C---:B------:R-:W-:Y:S02]  /*2670*/  R2UR UR12, R12.reuse ;  /* 0x000000000c0c72ca */ /* 0x040fe400000e0000 */
[C---:B------:R-:W-:Y:S02]  /*2680*/  R2UR UR13, R13.reuse ;  /* 0x000000000d0d72ca */ /* 0x040fe400000e0000 */
[C---:B------:R-:W-:Y:S02]  /*2690*/  R2UR UR8, R12.reuse ;  /* 0x000000000c0872ca */ /* 0x040fe400000e0000 */
[----:B------:R-:W-:Y:S02]  /*26a0*/  R2UR UR9, R13 ;  /* 0x000000000d0972ca */ /* 0x000fe400000e0000 */
[----:B------:R-:W-:-:S02]  /*26b0*/  R2UR UR10, R12 ;  /* 0x000000000c0a72ca */ /* 0x000fc400000e0000 */
[----:B------:R-:W-:Y:S02]  /*26c0*/  R2UR UR11, R13 ;  /* 0x000000000d0b72ca */ /* 0x000fe400000e0000 */
[----:B-1234-:R-:W-:Y:S02]  /*26d0*/  SHF.L.U64.HI R28, R24, 0x3, R15 ;  /* 0x00000003181c7819 */ /* 0x01efe4000001020f */
[C---:B------:R-:W-:Y:S02]  /*26e0*/  IADD3 R32, P4, PT, R17.reuse, R4, RZ ;  /* 0x0000000411207210 */ /* 0x040fe40007f9e0ff */
[----:B-----5:R-:W-:-:S03]  /*26f0*/  IADD3 R30, P3, PT, R17, UR4, RZ ;  /* 0x00000004111e7c10 */ /* 0x020fc6000ff7e0ff */
[C---:B------:R-:W-:Y:S01]  /*2700*/  IMAD.X R33, R28.reuse, 0x1, R5, P4 ;  /* 0x000000011c217824 */ /* 0x040fe200020e0605 */
[----:B------:R-:W-:Y:S01]  /*2710*/  IADD3.X R31, PT, PT, R28, UR5, RZ, P3, !PT ;  /* 0x000000051c1f7c10 */ /* 0x000fe20009ffe4ff */
[----:B------:R-:W2:Y:S04]  /*2720*/  LDG.E.64 R26, desc[UR12][R18.64+0x30] ;  /* 0x0000300c121a7981 */ /* 0x000ea8000c1e1b00 */
[----:B------:R-:W2:Y:S04]  /*2730*/  LDG.E.64 R20, desc[UR8][R30.64] ;  /* 0x000000081e147981 */ /* 0x000ea8000c1e1b00 */
[----:B------:R-:W2:Y:S01]  /*2740*/  LD.E.64 R22, desc[UR10][R32.64] ;  /* 0x0000000a20167980 */ /* 0x000ea2000c101b00 */
[----:B------:R-:W-:-:S02]  /*2750*/  R2UR UR4, R12 ;  /* 0x000000000c0472ca */ /* 0x000fc400000e0000 */
[----:B------:R-:W-:Y:S02]  /*2760*/  R2UR UR5, R13 ;  /* 0x000000000d0572ca */ /* 0x000fe400000e0000 */
[----:B------:R-:W-:-:S04]  /*2770*/  IADD3 R16, P3, PT, R17, UR6, RZ ;  /* 0x0000000611107c10 */ /* 0x000fc8000ff7e0ff */
[----:B------:R-:W-:Y:S01]  /*2780*/  IADD3.X R17, PT, PT, R28, UR7, RZ, P3, !PT ;  /* 0x000000071c117c10 */ /* 0x000fe20009ffe4ff */
[----:B--2---:R-:W-:-:S07]  /*2790*/  DFMA R20, -R22, R26, R20 ;  /* 0x0000001a1614722b */ /* 0x004fce0000000114 */
        /* <DEDUP_REMOVED lines=20> */
.L_x_22:
[----:B------:R-:W-:Y:S05]  /*28e0*/  @!P1 BRA `(.L_x_18) ;  /* 0x0000000000cc9947 */ /* 0x000fea0003800000 */
[----:B------:R-:W5:Y:S01]  /*28f0*/  LDCU.128 UR4, c[0x0][0x380] ;  /* 0x00007000ff0477ac */ /* 0x000f620008000c00 */
[----:B01234-:R-:W0:Y:S01]  /*2900*/  LDC.64 R28, c[0x0][0x390] ;  /* 0x0000e400ff1c7b82 */ /* 0x01fe220000000a00 */
[----:B------:R-:W-:Y:S01]  /*2910*/  IMAD.SHL.U32 R27, R24, 0x8, RZ ;  /* 0x00000008181b7824 */ /* 0x000fe200078e00ff */
[C---:B------:R-:W-:Y:S02]  /*2920*/  R2UR UR12, R12.reuse ;  /* 0x000000000c0c72ca */ /* 0x040fe400000e0000 */
[C---:B------:R-:W-:Y:S02]  /*2930*/  R2UR UR13, R13.reuse ;  /* 0x000000000d0d72ca */ /* 0x040fe400000e0000 */
[C---:B------:R-:W-:Y:S02]  /*2940*/  R2UR UR8, R12.reuse ;  /* 0x000000000c0872ca */ /* 0x040fe400000e0000 */
[----:B------:R-:W-:Y:S02]  /*2950*/  R2UR UR9, R13 ;  /* 0x000000000d0972ca */ /* 0x000fe400000e0000 */
[----:B------:R-:W-:-:S02]  /*2960*/  R2UR UR10, R12 ;  /* 0x000000000c0a72ca */ /* 0x000fc400000e0000 */
[----:B------:R-:W-:Y:S02]  /*2970*/  R2UR UR11, R13 ;  /* 0x000000000d0b72ca */ /* 0x000fe400000e0000 */
[----:B------:R-:W-:Y:S02]  /*2980*/  SHF.L.U64.HI R30, R24, 0x3, R15 ;  /* 0x00000003181e7819 */ /* 0x000fe4000001020f */
[C---:B------:R-:W-:Y:S02]  /*2990*/  IADD3 R24, P3, PT, R27.reuse, R4, RZ ;  /* 0x000000041b187210 */ /* 0x040fe40007f7e0ff */
[----:B-----5:R-:W-:-:S03]  /*29a0*/  IADD3 R22, P1, PT, R27, UR4, RZ ;  /* 0x000000041b167c10 */ /* 0x020fc6000ff3e0ff */
[C---:B------:R-:W-:Y:S01]  /*29b0*/  IMAD.X R25, R30.reuse, 0x1, R5, P3 ;  /* 0x000000011e197824 */ /* 0x040fe200018e0605 */
[----:B------:R-:W-:Y:S01]  /*29c0*/  IADD3.X R23, PT, PT, R30, UR5, RZ, P1, !PT ;  /* 0x000000051e177c10 */ /* 0x000fe20008ffe4ff */
[----:B0-----:R-:W2:Y:S04]  /*29d0*/  LDG.E.64 R20, desc[UR12][R28.64+0x30] ;  /* 0x0000300c1c147981 */ /* 0x001ea8000c1e1b00 */
[----:B------:R-:W2:Y:S04]  /*29e0*/  LDG.E.64 R16, desc[UR8][R22.64] ;  /* 0x0000000816107981 */ /* 0x000ea8000c1e1b00 */
[----:B------:R-:W2:Y:S01]  /*29f0*/  LD.E.64 R18, desc[UR10][R24.64] ;  /* 0x0000000a18127980 */ /* 0x000ea2000c101b00 */
[----:B------:R-:W-:-:S02]  /*2a00*/  IADD3 R26, P1, PT, R27, UR6, RZ ;  /* 0x000000061b1a7c10 */ /* 0x000fc4000ff3e0ff */
[----:B------:R-:W-:Y:S02]  /*2a10*/  R2UR UR4, R12 ;  /* 0x000000000c0472ca */ /* 0x000fe400000e0000 */
[----:B------:R-:W-:Y:S02]  /*2a20*/  IADD3.X R27, PT, PT, R30, UR7, RZ, P1, !PT ;  /* 0x000000071e1b7c10 */ /* 0x000fe40008ffe4ff */
[----:B------:R-:W-:Y:S02]  /*2a30*/  ISETP.NE.U32.AND P1, PT, R3, 0x1, PT ;  /* 0x000000010300780c */ /* 0x000fe40003f25070 */
[----:B------:R-:W-:Y:S02]  /*2a40*/  R2UR UR5, R13 ;  /* 0x000000000d0572ca */ /* 0x000fe400000e0000 */
[----:B------:R-:W-:Y:S01]  /*2a50*/  ISETP.NE.AND.EX P1, PT, RZ, RZ, PT, P1 ;  /* 0x000000ffff00720c */ /* 0x000fe20003f25310 */
[----:B--2---:R-:W-:-:S10]  /*2a60*/  DFMA R16, -R18, R20, R16 ;  /* 0x000000141210722b */ /* 0x004fd40000000110 */
[----:B------:R0:W-:Y:S02]  /*2a70*/  STG.E.64 desc[UR4][R26.64], R16 ;  /* 0x000000101a007986 */ /* 0x0001e4000c101b04 */
[----:B------:R-:W-:Y:S05]  /*2a80*/  @!P1 BRA `(.L_x_18) ;  /* 0x0000000000649947 */ /* 0x000fea0003800000 */
[C---:B------:R-:W-:Y:S02]  /*2a90*/  R2UR UR4, R12.reuse ;  /* 0x000000000c0472ca */ /* 0x040fe400000e0000 */
[C---:B------:R-:W-:Y:S02]  /*2aa0*/  R2UR UR5, R13.reuse ;  /* 0x000000000d0572ca */ /* 0x040fe400000e0000 */
[C---:B------:R-:W-:Y:S02]  /*2ab0*/  R2UR UR6, R12.reuse ;  /* 0x000000000c0672ca */ /* 0x040fe400000e0000 */
[C---:B------:R-:W-:Y:S02]  /*2ac0*/  R2UR UR7, R13.reuse ;  /* 0x000000000d0772ca */ /* 0x040fe400000e0000 */
[----:B------:R-:W-:Y:S02]  /*2ad0*/  R2UR UR8, R12 ;  /* 0x000000000c0872ca */ /* 0x000fe400000e0000 */
[----:B------:R-:W-:-:S05]  /*2ae0*/  R2UR UR9, R13 ;  /* 0x000000000d0972ca */ /* 0x000fca00000e0000 */
[----:B0-----:R-:W2:Y:S04]  /*2af0*/  LDG.E.64 R16, desc[UR4][R22.64+0x8] ;  /* 0x0000080416107981 */ /* 0x001ea8000c1e1b00 */
[----:B------:R-:W2:Y:S04]  /*2b00*/  LD.E.64 R18, desc[UR6][R24.64+0x8] ;  /* 0x0000080618127980 */ /* 0x000ea8000c101b00 */
[----:B------:R-:W2:Y:S01]  /*2b10*/  LDG.E.64 R20, desc[UR8][R28.64+0x30] ;  /* 0x000030081c147981 */ /* 0x000ea2000c1e1b00 */
[----:B------:R-:W-:-:S04]  /*2b20*/  ISETP.NE.U32.AND P1, PT, R3, 0x2, PT ;  /* 0x000000020300780c */ /* 0x000fc80003f25070 */
[----:B------:R-:W-:Y:S01]  /*2b30*/  ISETP.NE.AND.EX P1, PT, RZ, RZ, PT, P1 ;  /* 0x000000ffff00720c */ /* 0x000fe20003f25310 */
[----:B--2---:R-:W-:-:S07]  /*2b40*/  DFMA R16, -R18, R20, R16 ;  /* 0x000000141210722b */ /* 0x004fce0000000110 */
[----:B------:R0:W-:Y:S05]  /*2b50*/  STG.E.64 desc[UR4][R26.64+0x8], R16 ;  /* 0x000008101a007986 */ /* 0x0001ea000c101b04 */
        /* <DEDUP_REMOVED lines=9> */
[----:B------:R-:W2:Y:S02]  /*2bf0*/  LDG.E.64 R20, desc[UR8][R28.64+0x30] ;  /* 0x000030081c147981 */ /* 0x000ea4000c1e1b00 */
[----:B--2---:R-:W-:-:S07]  /*2c00*/  DFMA R16, -R18, R20, R16 ;  /* 0x000000141210722b */ /* 0x004fce0000000110 */
[----:B------:R0:W-:Y:S04]  /*2c10*/  STG.E.64 desc[UR4][R26.64+0x10], R16 ;  /* 0x000010101a007986 */ /* 0x0001e8000c101b04 */
.L_x_18:
[----:B------:R-:W-:Y:S05]  /*2c20*/  BSYNC.RECONVERGENT B0 ;  /* 0x0000000000007941 */ /* 0x000fea0003800200 */
.L_x_17:
[----:B------:R-:W-:Y:S06]  /*2c30*/  BAR.SYNC.DEFER_BLOCKING 0x0 ;  /* 0x0000000000007b1d */ /* 0x000fec0000010000 */
[----:B------:R-:W-:Y:S04]  /*2c40*/  BSSY.RECONVERGENT B0, `(.L_x_23) ;  /* 0x0000007000007945 */ /* 0x000fe80003800200 */
[----:B------:R-:W-:Y:S05]  /*2c50*/  @P2 BRA `(.L_x_24) ;  /* 0x0000000000142947 */ /* 0x000fea0003800000 */
[----:B------:R-:W5:Y:S01]  /*2c60*/  S2UR UR5, SR_CgaCtaId ;  /* 0x00000000000579c3 */ /* 0x000f620000008800 */
[----:B------:R-:W-:Y:S02]  /*2c70*/  UMOV UR4, 0x400 ;  /* 0x0000040000047882 */ /* 0x000fe40000000000 */
[----:B------:R-:W-:-:S04]  /*2c80*/  UIADD3 UR4, UPT, UPT, UR4, 0x28, URZ ;  /* 0x0000002804047890 */ /* 0x000fc8000fffe0ff */
[----:B-----5:R-:W-:-:S09]  /*2c90*/  ULEA UR4, UR5, UR4, 0x18 ;  /* 0x0000000405047291 */ /* 0x020fd2000f8ec0ff */
[----:B------:R-:W-:Y:S03]  /*2ca0*/  ATOMS.POPC.INC.32 RZ, [UR4] ;  /* 0x00000000ffff7f8c */ /* 0x000fe6000d800004 */
.L_x_24:
[----:B------:R-:W-:Y:S05]  /*2cb0*/  BSYNC.RECONVERGENT B0 ;  /* 0x0000000000007941 */ /* 0x000fea0003800200 */
.L_x_23:
[----:B------:R-:W5:Y:S01]  /*2cc0*/  LDCU.64 UR4, c[0x0][0x398] ;  /* 0x00007300ff0477ac */ /* 0x000f620008000a00 */
[----:B------:R-:W-:Y:S01]  /*2cd0*/  CS2R R36, SRZ ;  /* 0x0000000000247805 */ /* 0x000fe2000001ff00 */
[----:B-----5:R-:W-:-:S04]  /*2ce0*/  UISETP.NE.U32.AND UP0, UPT, UR4, URZ, UPT ;  /* 0x000000ff0400728c */ /* 0x020fc8000bf05070 */
[----:B------:R-:W-:Y:S01]  /*2cf0*/  UISETP.NE.AND.EX UP0, UPT, UR5, URZ, UPT, UP0 ;  /* 0x000000ff0500728c */ /* 0x000fe2000bf05300 */
[----:B------:R-:W-:Y:S08]  /*2d00*/  BAR.SYNC.DEFER_BLOCKING 0x0 ;  /* 0x0000000000007b1d */ /* 0x000ff00000010000 */
[----:B------:R-:W-:Y:S05]  /*2d10*/  BRA.U !UP0, `(.L_x_25) ;  /* 0x00000011080c7547 */ /* 0x000fea000b800000 */
[----:B------:R-:W-:Y:S01]  /*2d20*/  UISETP.GE.U32.AND UP0, UPT, UR4, 0x4, UPT ;  /* 0x000000040400788c */ /* 0x000fe2000bf06070 */
[----:B0-----:R-:W-:Y:S01]  /*2d30*/  IMAD.MOV.U32 R15, RZ, RZ, RZ ;  /* 0x000000ffff0f7224 */ /* 0x001fe200078e00ff */
[----:B------:R-:W-:Y:S01]  /*2d40*/  CS2R R36, SRZ ;  /* 0x0000000000247805 */ /* 0x000fe2000001ff00 */
[----:B------:R-:W-:Y:S01]  /*2d50*/  IMAD.MOV.U32 R16, RZ, RZ, RZ ;  /* 0x000000ffff107224 */ /* 0x000fe200078e00ff */
[----:B------:R-:W-:-:S09]  /*2d60*/  UISETP.GE.U32.AND.EX UP0, UPT, UR5, URZ, UPT, UP0 ;  /* 0x000000ff0500728c */ /* 0x000fd2000bf06100 */
[----:B------:R-:W-:Y:S05]  /*2d70*/  BRA.U !UP0, `(.L_x_26) ;  /* 0x0000000908407547 */ /* 0x000fea000b800000 */
[----:B------:R-:W-:Y:S01]  /*2d80*/  CS2R R36, SRZ ;  /* 0x0000000000247805 */ /* 0x000fe2000001ff00 */
[----:B------:R-:W0:Y:S01]  /*2d90*/  LDCU.128 UR8, c[0x0][0x380] ;  /* 0x00007000ff0877ac */ /* 0x000e220008000c00 */
[----:B------:R-:W-:Y:S01]  /*2da0*/  UMOV UR4, URZ ;  /* 0x000000ff00047c82 */ /* 0x000fe20008000000 */
[----:B------:R-:W-:-:S05]  /*2db0*/  UMOV UR5, URZ ;  /* 0x000000ff00057c82 */ /* 0x000fca0008000000 */
.L_x_34:
[----:B------:R-:W-:Y:S01]  /*2dc0*/  USHF.L.U32 UR6, UR4, 0x3, URZ ;  /* 0x0000000304067899 */ /* 0x000fe200080006ff */
[C---:B------:R-:W-:Y:S01]  /*2dd0*/  R2UR UR14, R12.reuse ;  /* 0x000000000c0e72ca */ /* 0x040fe200000e0000 */
[----:B------:R-:W-:Y:S01]  /*2de0*/  USHF.L.U64.HI UR7, UR4, 0x3, UR5 ;  /* 0x0000000304077899 */ /* 0x000fe20008010205 */
[C---:B------:R-:W-:Y:S01]  /*2df0*/  R2UR UR15, R13.reuse ;  /* 0x000000000d0f72ca */ /* 0x040fe200000e0000 */
[----:B0-----:R-:W-:Y:S01]  /*2e00*/  UIADD3 UR12, UP0, UPT, UR6, UR8, URZ ;  /* 0x00000008060c7290 */ /* 0x001fe2000ff1e0ff */
[----:B------:R-:W-:Y:S01]  /*2e10*/  R2UR UR16, R12 ;  /* 0x000000000c1072ca */ /* 0x000fe200000e0000 */
[----:B------:R-:W-:Y:S01]  /*2e20*/  UIADD3 UR6, UP1, UPT, UR6, UR10, URZ ;  /* 0x0000000a06067290 */ /* 0x000fe2000ff3e0ff */
[----:B------:R-:W-:Y:S01]  /*2e30*/  R2UR UR17, R13 ;  /* 0x000000000d1172ca */ /* 0x000fe200000e0000 */
[----:B------:R-:W-:Y:S01]  /*2e40*/  UIADD3.X UR13, UPT, UPT, UR7, UR9, URZ, UP0, !UPT ;  /* 0x00000009070d7290 */ /* 0x000fe200087fe4ff */
[----:B------:R-:W0:Y:S01]  /*2e50*/  LDC R15, c[0x0][0x39c] ;  /* 0x0000e700ff0f7b82 */ /* 0x000e220000000800 */
[----:B------:R-:W-:Y:S01]  /*2e60*/  UIADD3.X UR7, UPT, UPT, UR7, UR11, URZ, UP1, !UPT ;  /* 0x0000000b07077290 */ /* 0x000fe20008ffe4ff */
[----:B------:R-:W-:-:S02]  /*2e70*/  IMAD.U32 R20, RZ, RZ, UR12 ;  /* 0x0000000cff147e24 */ /* 0x000fc4000f8e00ff */
[----:B------:R-:W-:Y:S02]  /*2e80*/  IMAD.U32 R18, RZ, RZ, UR6 ;  /* 0x00000006ff127e24 */ /* 0x000fe4000f8e00ff */
[----:B------:R-:W-:Y:S02]  /*2e90*/  IMAD.U32 R21, RZ, RZ, UR13 ;  /* 0x0000000dff157e24 */ /* 0x000fe4000f8e00ff */
[----:B------:R-:W-:-:S03]  /*2ea0*/  IMAD.U32 R19, RZ, RZ, UR7 ;  /* 0x00000007ff137e24 */ /* 0x000fc6000f8e00ff */
[----:B------:R-:W5:Y:S04]  /*2eb0*/  LDG.E.64 R40, desc[UR14][R20.64] ;  /* 0x0000000e14287981 */ /* 0x000f68000c1e1b00 */
[----:B------:R-:W5:Y:S01]  /*2ec0*/  LDG.E.64 R16, desc[UR16][R18.64] ;  /* 0x0000001012107981 */ /* 0x000f62000c1e1b00 */
[----:B------:R-:W-:-:S04]  /*2ed0*/  UIADD3 UR4, UP0, UPT, UR4, 0x4, URZ ;  /* 0x0000000404047890 */ /* 0x000fc8000ff1e0ff */
[----:B------:R-:W-:Y:S02]  /*2ee0*/  UIADD3.X UR5, UPT, UPT, URZ, UR5, URZ, UP0, !UPT ;  /* 0x00000005ff057290 */ /* 0x000fe400087fe4ff */
[----:B------:R-:W-:-:S04]  /*2ef0*/  ISETP.NE.U32.AND P1, PT, R2, UR4, PT ;  /* 0x0000000402007c0c */ /* 0x000fc8000bf25070 */
[----:B0-----:R-:W-:Y:S01]  /*2f00*/  ISETP.NE.AND.EX P1, PT, R15, UR5, PT, P1 ;  /* 0x000000050f007c0c */ /* 0x001fe2000bf25310 */
[----:B-----5:R-:W-:-:S08]  /*2f10*/  DADD R40, R40, -R16 ;  /* 0x0000000028287229 */ /* 0x020fd00000000810 */
[----:B------:R-:W-:-:S10]  /*2f20*/  DADD R16, -RZ, |R40| ;  /* 0x00000000ff107229 */ /* 0x000fd40000000528 */
[----:B------:R-:W-:Y:S01]  /*2f30*/  IMAD.MOV.U32 R26, RZ, RZ, R16 ;  /* 0x000000ffff1a7224 */ /* 0x000fe200078e0010 */
[----:B------:R-:W-:Y:S01]  /*2f40*/  MOV R16, 0x2f70 ;  /* 0x00002f7000107802 */ /* 0x000fe20000000f00 */
[----:B------:R-:W-:-:S07]  /*2f50*/  IMAD.MOV.U32 R15, RZ, RZ, R17 ;  /* 0x000000ffff0f7224 */ /* 0x000fce00078e0011 */
[----:B-1234-:R-:W-:Y:S05]  /*2f60*/  CALL.REL.NOINC `($_Z7Cal_valPdS_P14Diff_questionsm$__internal_accurate_pow) ;  /* 0x0000001c00347944 */ /* 0x01efea0003c00000 */
[C---:B------:R-:W-:Y:S02]  /*2f70*/  R2UR UR6, R12.reuse ;  /* 0x000000000c0672ca */ /* 0x040fe400000e0000 */
[C---:B------:R-:W-:Y:S02]  /*2f80*/  R2UR UR7, R13.reuse ;  /* 0x000000000d0772ca */ /* 0x040fe400000e0000 */
[----:B------:R-:W-:Y:S02]  /*2f90*/  R2UR UR12, R12 ;  /* 0x000000000c0c72ca */ /* 0x000fe400000e0000 */
[----:B------:R-:W-:-:S09]  /*2fa0*/  R2UR UR13, R13 ;  /* 0x000000000d0d72ca */ /* 0x000fd200000e0000 */
[----:B------:R-:W2:Y:S04]  /*2fb0*/  LDG.E.64 R34, desc[UR6][R20.64+0x8] ;  /* 0x0000080614227981 */ /* 0x000ea8000c1e1b00 */
[----:B------:R-:W2:Y:S01]  /*2fc0*/  LDG.E.64 R22, desc[UR12][R18.64+0x8] ;  /* 0x0000080c12167981 */ /* 0x000ea2000c1e1b00 */
[C---:B------:R-:W-:Y:S02]  /*2fd0*/  DADD R16, R40.reuse, 2 ;  /* 0x4000000028107429 */ /* 0x040fe40000000000 */
[C---:B------:R-:W-:Y:S02]  /*2fe0*/  DSETP.NEU.AND P3, PT, R40.reuse, RZ, PT ;  /* 0x000000ff2800722a */ /* 0x040fe40003f6d000 */
[----:B------:R-:W-:-:S06]  /*2ff0*/  DSETP.NEU.AND P2, PT, R40, 1, PT ;  /* 0x3ff000002800742a */ /* 0x000fcc0003f4d000 */
[----:B------:R-:W-:Y:S02]  /*3000*/  LOP3.LUT R16, R17, 0x7ff00000, RZ, 0xc0, !PT ;  /* 0x7ff0000011107812 */ /* 0x000fe400078ec0ff */
[----:B------:R-:W-:Y:S02]  /*3010*/  FSEL R17, R26, RZ, P3 ;  /* 0x000000ff1a117208 */ /* 0x000fe40001800000 */
[----:B------:R-:W-:Y:S02]  /*3020*/  ISETP.NE.AND P4, PT, R16, 0x7ff00000, PT ;  /* 0x7ff000001000780c */ /* 0x000fe40003f85270 */
[----:B------:R-:W-:Y:S01]  /*3030*/  FSEL R16, R15, RZ, P3 ;  /* 0x000000ff0f107208 */ /* 0x000fe20001800000 */
[----:B--2---:R-:W-:-:S08]  /*3040*/  DADD R34, R34, -R22 ;  /* 0x0000000022227229 */ /* 0x004fd00000000816 */
[----:B------:R-:W-:Y:S02]  /*3050*/  DADD R22, -RZ, |R34| ;  /* 0x00000000ff167229 */ /* 0x000fe40000000522 */
[----:B------:R-:W-:Y:S09]  /*3060*/  @P4 BRA `(.L_x_27) ;  /* 0x0000000000184947 */ /* 0x000ff20003800000 */
[----:B------:R-:W-:-:S14]  /*3070*/  DSETP.NAN.AND P3, PT, R40, R40, PT ;  /* 0x000000282800722a */ /* 0x000fdc0003f68000 */
[----:B------:R-:W-:Y:S01]  /*3080*/  @P3 DADD R16, R40, 2 ;  /* 0x4000000028103429 */ /* 0x000fe20000000000 */
[----:B------:R-:W-:Y:S10]  /*3090*/  @P3 BRA `(.L_x_27) ;  /* 0x00000000000c3947 */ /* 0x000ff40003800000 */
[----:B------:R-:W-:-:S14]  /*30a0*/  DSETP.NEU.AND P3, PT, |R40|, +INF , PT ;  /* 0x7ff000002800742a */ /* 0x000fdc0003f6d200 */
[----:B------:R-:W-:Y:S02]  /*30b0*/  @!P3 IMAD.MOV.U32 R16, RZ, RZ, 0x0 ;  /* 0x00000000ff10b424 */ /* 0x000fe400078e00ff */
[----:B------:R-:W-:-:S07]  /*30c0*/  @!P3 IMAD.MOV.U32 R17, RZ, RZ, 0x7ff00000 ;  /* 0x7ff00000ff11b424 */ /* 0x000fce00078e00ff */
.L_x_27:
[----:B------:R-:W-:Y:S01]  /*30d0*/  FSEL R40, R16, RZ, P2 ;  /* 0x000000ff10287208 */ /* 0x000fe20001000000 */
[----:B------:R-:W-:Y:S01]  /*30e0*/  IMAD.MOV.U32 R26, RZ, RZ, R22 ;  /* 0x000000ffff1a7224 */ /* 0x000fe200078e0016 */
[----:B------:R-:W-:Y:S01]  /*30f0*/  FSEL R41, R17, 1.875, P2 ;  /* 0x3ff0000011297808 */ /* 0x000fe20001000000 */
[----:B------:R-:W-:Y:S01]  /*3100*/  IMAD.MOV.U32 R15, RZ, RZ, R23 ;  /* 0x000000ffff0f7224 */ /* 0x000fe200078e0017 */
[----:B------:R-:W-:-:S04]  /*3110*/  MOV R16, 0x3140 ;  /* 0x0000314000107802 */ /* 0x000fc80000000f00 */
[----:B------:R-:W-:-:S11]  /*3120*/  DADD R40, R36, R40 ;  /* 0x0000000024287229 */ /* 0x000fd60000000028 */
[----:B------:R-:W-:Y:S05]  /*3130*/  CALL.REL.NOINC `($_Z7Cal_valPdS_P14Diff_questionsm$__internal_accurate_pow) ;  /* 0x0000001800c07944 */ /* 0x000fea0003c00000 */
[C---:B------:R-:W-:Y:S02]  /*3140*/  DADD R16, R34.reuse, 2 ;  /* 0x4000000022107429 */ /* 0x040fe40000000000 */
[----:B------:R-:W-:-:S08]  /*3150*/  DSETP.NEU.AND P2, PT, R34, RZ, PT ;  /* 0x000000ff2200722a */ /* 0x000fd00003f4d000 */
[----:B------:R-:W-:Y:S02]  /*3160*/  LOP3.LUT R16, R17, 0x7ff00000, RZ, 0xc0, !PT ;  /* 0x7ff0000011107812 */ /* 0x000fe400078ec0ff */
[----:B------:R-:W-:Y:S02]  /*3170*/  FSEL R17, R26, RZ, P2 ;  /* 0x000000ff1a117208 */ /* 0x000fe40001000000 */
[----:B------:R-:W-:Y:S02]  /*3180*/  ISETP.NE.AND P3, PT, R16, 0x7ff00000, PT ;  /* 0x7ff000001000780c */ /* 0x000fe40003f65270 */
[----:B------:R-:W-:-:S11]  /*3190*/  FSEL R16, R15, RZ, P2 ;  /* 0x000000ff0f107208 */ /* 0x000fd60001000000 */
[----:B------:R-:W-:Y:S05]  /*31a0*/  @P3 BRA `(.L_x_28) ;  /* 0x0000000000203947 */ /* 0x000fea0003800000 */
[----:B------:R-:W-:-:S14]  /*31b0*/  DSETP.NAN.AND P2, PT, R34, R34, PT ;  /* 0x000000222200722a */ /* 0x000fdc0003f48000 */
[----:B------:R-:W-:Y:S05]  /*31c0*/  @P2 BRA `(.L_x_29) ;  /* 0x0000000000142947 */ /* 0x000fea0003800000 */
[----:B------:R-:W-:-:S14]  /*31d0*/  DSETP.NEU.AND P2, PT, |R34|, +INF , PT ;  /* 0x7ff000002200742a */ /* 0x000fdc0003f4d200 */
[----:B------:R-:W-:Y:S05]  /*31e0*/  @P2 BRA `(.L_x_28) ;  /* 0x0000000000102947 */ /* 0x000fea0003800000 */
[----:B------:R-:W-:Y:S02]  /*31f0*/  IMAD.MOV.U32 R16, RZ, RZ, 0x0 ;  /* 0x00000000ff107424 */ /* 0x000fe400078e00ff */
[----:B------:R-:W-:Y:S01]  /*3200*/  IMAD.MOV.U32 R17, RZ, RZ, 0x7ff00000 ;  /* 0x7ff00000ff117424 */ /* 0x000fe200078e00ff */
[----:B------:R-:W-:Y:S06]  /*3210*/  BRA `(.L_x_28) ;  /* 0x0000000000047947 */ /* 0x000fec0003800000 */
.L_x_29:
[----:B------:R-:W-:-:S11]  /*3220*/  DADD R16, R34, 2 ;  /* 0x4000000022107429 */ /* 0x000fd60000000000 */
.L_x_28:
[C---:B------:R-:W-:Y:S02]  /*3230*/  R2UR UR6, R12.reuse ;  /* 0x000000000c0672ca */ /* 0x040fe400000e0000 */
[C---:B------:R-:W-:Y:S02]  /*3240*/  R2UR UR7, R13.reuse ;  /* 0x000000000d0772ca */ /* 0x040fe400000e0000 */
[----:B------:R-:W-:Y:S02]  /*3250*/  R2UR UR12, R12 ;  /* 0x000000000c0c72ca */ /* 0x000fe400000e0000 */
[----:B------:R-:W-:-:S09]  /*3260*/  R2UR UR13, R13 ;  /* 0x000000000d0d72ca */ /* 0x000fd200000e0000 */
[----:B------:R-:W2:Y:S04]  /*3270*/  LDG.E.64 R36, desc[UR6][R20.64+0x10] ;  /* 0x0000100614247981 */ /* 0x000ea8000c1e1b00 */
[----:B------:R-:W2:Y:S01]  /*3280*/  LDG.E.64 R22, desc[UR12][R18.64+0x10] ;  /* 0x0000100c12167981 */ /* 0x000ea2000c1e1b00 */
[----:B------:R-:W-:-:S06]  /*3290*/  DSETP.NEU.AND P2, PT, R34, 1, PT ;  /* 0x3ff000002200742a */ /* 0x000fcc0003f4d000 */
[----:B------:R-:W-:Y:S02]  /*32a0*/  FSEL R16, R16, RZ, P2 ;  /* 0x000000ff10107208 */ /* 0x000fe40001000000 */
[----:B------:R-:W-:-:S06]  /*32b0*/  FSEL R17, R17, 1.875, P2 ;  /* 0x3ff0000011117808 */ /* 0x000fcc0001000000 */
[----:B------:R-:W-:Y:S01]  /*32c0*/  DADD R40, R40, R16 ;  /* 0x0000000028287229 */ /* 0x000fe20000000010 */
[----:B------:R-:W-:Y:S01]  /*32d0*/  MOV R16, 0x3330 ;  /* 0x0000333000107802 */ /* 0x000fe20000000f00 */
[----:B--2---:R-:W-:-:S08]  /*32e0*/  DADD R36, R36, -R22 ;  /* 0x0000000024247229 */ /* 0x004fd00000000816 */
[----:B------:R-:W-:-:S10]  /*32f0*/  DADD R22, -RZ, |R36| ;  /* 0x00000000ff167229 */ /* 0x000fd40000000524 */
[----:B------:R-:W-:Y:S02]  /*3300*/  IMAD.MOV.U32 R26, RZ, RZ, R22 ;  /* 0x000000ffff1a7224 */ /* 0x000fe400078e0016 */
[----:B------:R-:W-:-:S07]  /*3310*/  IMAD.MOV.U32 R15, RZ, RZ, R23 ;  /* 0x000000ffff0f7224 */ /* 0x000fce00078e0017 */
        /* <DEDUP_REMOVED lines=15> */
.L_x_31:
[----:B------:R-:W-:-:S11]  /*3410*/  DADD R16, R36, 2 ;  /* 0x4000000024107429 */ /* 0x000fd60000000000 */
.L_x_30:
        /* <DEDUP_REMOVED lines=30> */
.L_x_33:
[----:B------:R-:W-:-:S11]  /*3600*/  DADD R16, R34, 2 ;  /* 0x4000000022107429 */ /* 0x000fd60000000000 */
.L_x_32:
[----:B------:R-:W-:-:S06]  /*3610*/  DSETP.NEU.AND P2, PT, R34, 1, PT ;  /* 0x3ff000002200742a */ /* 0x000fcc0003f4d000 */
[----:B------:R-:W-:Y:S02]  /*3620*/  FSEL R36, R16, RZ, P2 ;  /* 0x000000ff10247208 */ /* 0x000fe40001000000 */
[----:B------:R-:W-:-:S06]  /*3630*/  FSEL R37, R17, 1.875, P2 ;  /* 0x3ff0000011257808 */ /* 0x000fcc0001000000 */
[----:B------:R-:W-:Y:S01]  /*3640*/  DADD R36, R40, R36 ;  /* 0x0000000028247229 */ /* 0x000fe20000000024 */
[----:B------:R-:W-:Y:S10]  /*3650*/  @P1 BRA `(.L_x_34) ;  /* 0xfffffff400d81947 */ /* 0x000ff4000383ffff */
[----:B------:R-:W0:Y:S01]  /*3660*/  LDC R16, c[0x0][0x39c] ;  /* 0x0000e700ff107b82 */ /* 0x000e220000000800 */
[----:B------:R-:W-:-:S07]  /*3670*/  IMAD.MOV.U32 R15, RZ, RZ, R2 ;  /* 0x000000ffff0f7224 */ /* 0x000fce00078e0002 */
.L_x_26:
[----:B------:R-:W-:-:S04]  /*3680*/  ISETP.NE.U32.AND P1, PT, R3, RZ, PT ;  /* 0x000000ff0300720c */ /* 0x000fc80003f25070 */
[----:B------:R-:W-:-:S13]  /*3690*/  ISETP.NE.AND.EX P1, PT, RZ, RZ, PT, P1 ;  /* 0x000000ffff00720c */ /* 0x000fda0003f25310 */
[----:B------:R-:W-:Y:S05]  /*36a0*/  @!P1 BRA `(.L_x_25) ;  /* 0x0000000400a89947 */ /* 0x000fea0003800000 */
[----:B------:R-:W5:Y:S01]  /*36b0*/  LDCU.128 UR4, c[0x0][0x380] ;  /* 0x00007000ff0477ac */ /* 0x000f620008000c00 */
[----:B------:R-:W-:Y:S01]  /*36c0*/  IMAD.SHL.U32 R18, R15, 0x8, RZ ;  /* 0x000000080f127824 */ /* 0x000fe200078e00ff */
[C---:B------:R-:W-:Y:S02]  /*36d0*/  R2UR UR8, R12.reuse ;  /* 0x000000000c0872ca */ /* 0x040fe400000e0000 */
[C---:B------:R-:W-:Y:S02]  /*36e0*/  R2UR UR9, R13.reuse ;  /* 0x000000000d0972ca */ /* 0x040fe400000e0000 */
[----:B------:R-:W-:Y:S02]  /*36f0*/  R2UR UR10, R12 ;  /* 0x000000000c0a72ca */ /* 0x000fe400000e0000 */
[----:B------:R-:W-:Y:S02]  /*3700*/  R2UR UR11, R13 ;  /* 0x000000000d0b72ca */ /* 0x000fe400000e0000 */
[----:B0-----:R-:W-:-:S02]  /*3710*/  SHF.L.U64.HI R15, R15, 0x3, R16 ;  /* 0x000000030f0f7819 */ /* 0x001fc40000010210 */
[C---:B-----5:R-:W-:Y:S02]  /*3720*/  IADD3 R20, P1, PT, R18.reuse, UR4, RZ ;  /* 0x0000000412147c10 */ /* 0x060fe4000ff3e0ff */
[----:B------:R-:W-:Y:S02]  /*3730*/  IADD3 R18, P2, PT, R18, UR6, RZ ;  /* 0x0000000612127c10 */ /* 0x000fe4000ff5e0ff */
[C---:B------:R-:W-:Y:S02]  /*3740*/  IADD3.X R21, PT, PT, R15.reuse, UR5, RZ, P1, !PT ;  /* 0x000000050f157c10 */ /* 0x040fe40008ffe4ff */
[----:B------:R-:W-:-:S03]  /*3750*/  IADD3.X R19, PT, PT, R15, UR7, RZ, P2, !PT ;  /* 0x000000070f137c10 */ /* 0x000fc600097fe4ff */
[----:B------:R-:W5:Y:S04]  /*3760*/  LDG.E.64 R34, desc[UR8][R20.64] ;  /* 0x0000000814227981 */ /* 0x000f68000c1e1b00 */
[----:B------:R-:W5:Y:S02]  /*3770*/  LDG.E.64 R16, desc[UR10][R18.64] ;  /* 0x0000000a12107981 */ /* 0x000f64000c1e1b00 */
[----:B-----5:R-:W-:-:S08]  /*3780*/  DADD R34, R34, -R16 ;  /* 0x0000000022227229 */ /* 0x020fd00000000810 */
[----:B------:R-:W-:-:S10]  /*3790*/  DADD R16, -RZ, |R34| ;  /* 0x00000000ff107229 */ /* 0x000fd40000000522 */
[----:B------:R-:W-:Y:S01]  /*37a0*/  IMAD.MOV.U32 R26, RZ, RZ, R16 ;  /* 0x000000ffff1a7224 */ /* 0x000fe200078e0010 */
[----:B------:R-:W-:Y:S01]  /*37b0*/  MOV R16, 0x37e0 ;  /* 0x000037e000107802 */ /* 0x000fe20000000f00 */
[----:B------:R-:W-:-:S07]  /*37c0*/  IMAD.MOV.U32 R15, RZ, RZ, R17 ;  /* 0x000000ffff0f7224 */ /* 0x000fce00078e0011 */
[----:B-1234-:R-:W-:Y:S05]  /*37d0*/  CALL.REL.NOINC `($_Z7Cal_valPdS_P14Diff_questionsm$__internal_accurate_pow) ;  /* 0x0000001400187944 */ /* 0x01efea0003c00000 */
        /* <DEDUP_REMOVED lines=14> */
.L_x_36:
[----:B------:R-:W-:-:S11]  /*38c0*/  DADD R16, R34, 2 ;  /* 0x4000000022107429 */ /* 0x000fd60000000000 */
.L_x_35:
[----:B------:R-:W-:Y:S01]  /*38d0*/  ISETP.NE.U32.AND P1, PT, R3, 0x1, PT ;  /* 0x000000010300780c */ /* 0x000fe20003f25070 */
[----:B------:R-:W-:-:S03]  /*38e0*/  DSETP.NEU.AND P2, PT, R34, 1, PT ;  /* 0x3ff000002200742a */ /* 0x000fc60003f4d000 */
[----:B------:R-:W-:-:S03]  /*38f0*/  ISETP.NE.AND.EX P1, PT, RZ, RZ, PT, P1 ;  /* 0x000000ffff00720c */ /* 0x000fc60003f25310 */
[----:B------:R-:W-:Y:S02]  /*3900*/  FSEL R16, R16, RZ, P2 ;  /* 0x000000ff10107208 */ /* 0x000fe40001000000 */
[----:B------:R-:W-:-:S06]  /*3910*/  FSEL R17, R17, 1.875, P2 ;  /* 0x3ff0000011117808 */ /* 0x000fcc0001000000 */
[----:B------:R-:W-:Y:S02]  /*3920*/  DADD R36, R36, R16 ;  /* 0x0000000024247229 */ /* 0x000fe40000000010 */
[----:B------:R-:W-:Y:S09]  /*3930*/  @!P1 BRA `(.L_x_25) ;  /* 0x0000000400049947 */ /* 0x000ff20003800000 */
[C---:B------:R-:W-:Y:S02]  /*3940*/  R2UR UR4, R12.reuse ;  /* 0x000000000c0472ca */ /* 0x040fe400000e0000 */
[C---:B------:R-:W-:Y:S02]  /*3950*/  R2UR UR5, R13.reuse ;  /* 0x000000000d0572ca */ /* 0x040fe400000e0000 */
[----:B------:R-:W-:Y:S02]  /*3960*/  R2UR UR6, R12 ;  /* 0x000000000c0672ca */ /* 0x000fe400000e0000 */
[----:B------:R-:W-:-:S09]  /*3970*/  R2UR UR7, R13 ;  /* 0x000000000d0772ca */ /* 0x000fd200000e0000 */
[----:B------:R-:W2:Y:S04]  /*3980*/  LDG.E.64 R34, desc[UR4][R20.64+0x8] ;  /* 0x0000080414227981 */ /* 0x000ea8000c1e1b00 */
[----:B------:R-:W2:Y:S02]  /*3990*/  LDG.E.64 R16, desc[UR6][R18.64+0x8] ;  /* 0x0000080612107981 */ /* 0x000ea4000c1e1b00 */
[----:B--2---:R-:W-:-:S08]  /*39a0*/  DADD R34, R34, -R16 ;  /* 0x0000000022227229 */ /* 0x004fd00000000810 */
[----:B------:R-:W-:-:S10]  /*39b0*/  DADD R16, -RZ, |R34| ;  /* 0x00000000ff107229 */ /* 0x000fd40000000522 */
[----:B------:R-:W-:Y:S01]  /*39c0*/  IMAD.MOV.U32 R26, RZ, RZ, R16 ;  /* 0x000000ffff1a7224 */ /* 0x000fe200078e0010 */
[----:B------:R-:W-:Y:S01]  /*39d0*/  MOV R16, 0x3a00 ;  /* 0x00003a0000107802 */ /* 0x000fe20000000f00 */
        /* <DEDUP_REMOVED lines=16> */
.L_x_38:
[----:B------:R-:W-:-:S11]  /*3ae0*/  DADD R16, R34, 2 ;  /* 0x4000000022107429 */ /* 0x000fd60000000000 */
.L_x_37:
        /* <DEDUP_REMOVED lines=33> */
.L_x_40:
[----:B------:R-:W-:-:S11]  /*3d00*/  DADD R16, R34, 2 ;  /* 0x4000000022107429 */ /* 0x000fd60000000000 */
.L_x_39:
[----:B------:R-:W-:-:S06]  /*3d10*/  DSETP.NEU.AND P1, PT, R34, 1, PT ;  /* 0x3ff000002200742a */ /* 0x000fcc0003f2d000 */
[----:B------:R-:W-:Y:S02]  /*3d20*/  FSEL R16, R16, RZ, P1 ;  /* 0x000000ff10107208 */ /* 0x000fe40000800000 */
[----:B------:R-:W-:-:S06]  /*3d30*/  FSEL R17, R17, 1.875, P1 ;  /* 0x3ff0000011117808 */ /* 0x000fcc0000800000 */
[----:B------:R-:W-:-:S11]  /*3d40*/  DADD R36, R36, R16 ;  /* 0x0000000024247229 */ /* 0x000fd60000000010 */
.L_x_25:
[----:B0-----:R-:W0:Y:S01]  /*3d50*/  MUFU.RSQ64H R17, R37 ;  /* 0x0000002500117308 */ /* 0x001e220000001c00 */
[----:B------:R-:W-:Y:S02]  /*3d60*/  VIADD R16, R37, 0xfcb00000 ;  /* 0xfcb0000025107836 */ /* 0x000fe40000000000 */
[----:B------:R-:W-:Y:S02]  /*3d70*/  IMAD.MOV.U32 R20, RZ, RZ, 0x0 ;  /* 0x00000000ff147424 */ /* 0x000fe400078e00ff */
[----:B------:R-:W-:Y:S01]  /*3d80*/  IMAD.MOV.U32 R21, RZ, RZ, 0x3fd80000 ;  /* 0x3fd80000ff157424 */ /* 0x000fe200078e00ff */
[----:B------:R-:W-:Y:S01]  /*3d90*/  ISETP.GE.U32.AND P1, PT, R16, 0x7ca00000, PT ;  /* 0x7ca000001000780c */ /* 0x000fe20003f26070 */
[----:B0-----:R-:W-:-:S08]  /*3da0*/  DMUL R18, R16, R16 ;  /* 0x0000001010127228 */ /* 0x001fd00000000000 */
[----:B------:R-:W-:-:S08]  /*3db0*/  DFMA R18, -R18, R36, 1 ;  /* 0x3ff000001212742b */ /* 0x000fd00000000124 */
[----:B------:R-:W-:Y:S02]  /*3dc0*/  DFMA R20, R18, R20, 0.5 ;  /* 0x3fe000001214742b */ /* 0x000fe40000000014 */
[----:B------:R-:W-:-:S08]  /*3dd0*/  DMUL R18, R16, R18 ;  /* 0x0000001210127228 */ /* 0x000fd00000000000 */
[----:B------:R-:W-:-:S08]  /*3de0*/  DFMA R22, R20, R18, R16 ;  /* 0x000000121416722b */ /* 0x000fd00000000010 */
[----:B------:R-:W-:Y:S02]  /*3df0*/  DMUL R24, R22, R36 ;  /* 0x0000002416187228 */ /* 0x000fe40000000000 */
[----:B------:R-:W-:Y:S02]  /*3e00*/  VIADD R21, R23, 0xfff00000 ;  /* 0xfff0000017157836 */ /* 0x000fe40000000000 */
[----:B------:R-:W-:-:S04]  /*3e10*/  IMAD.MOV.U32 R20, RZ, RZ, R22 ;  /* 0x000000ffff147224 */ /* 0x000fc800078e0016 */
[----:B------:R-:W-:-:S08]  /*3e20*/  DFMA R26, R24, -R24, R36 ;  /* 0x80000018181a722b */ /* 0x000fd00000000024 */
[----:B------:R-:W-:Y:S01]  /*3e30*/  DFMA R18, R26, R20, R24 ;  /* 0x000000141a12722b */ /* 0x000fe20000000018 */
[----:B------:R-:W-:Y:S10]  /*3e40*/  @!P1 BRA `(.L_x_41) ;  /* 0x0000000000109947 */ /* 0x000ff40003800000 */
[----:B------:R-:W-:Y:S01]  /*3e50*/  IMAD.MOV.U32 R18, RZ, RZ, R36 ;  /* 0x000000ffff127224 */ /* 0x000fe200078e0024 */
[----:B------:R-:W-:Y:S01]  /*3e60*/  MOV R15, 0x3e90 ;  /* 0x00003e90000f7802 */ /* 0x000fe20000000f00 */
[----:B------:R-:W-:-:S07]  /*3e70*/  IMAD.MOV.U32 R19, RZ, RZ, R37 ;  /* 0x000000ffff137224 */ /* 0x000fce00078e0025 */
[----:B-1234-:R-:W-:Y:S05]  /*3e80*/  CALL.REL.NOINC `($__internal_0_$__cuda_sm20_dsqrt_rn_f64_mediumpath_v1) ;  /* 0x0000000800c07944 */ /* 0x01efea0003c00000 */
.L_x_41:
[----:B------:R-:W0:Y:S01]  /*3e90*/  LDC.64 R16, c[0x0][0x390] ;  /* 0x0000e400ff107b82 */ /* 0x000e220000000a00 */
[----:B------:R-:W-:Y:S02]  /*3ea0*/  R2UR UR4, R12 ;  /* 0x000000000c0472ca */ /* 0x000fe400000e0000 */
[----:B------:R-:W-:-:S13]  /*3eb0*/  R2UR UR5, R13 ;  /* 0x000000000d0572ca */ /* 0x000fda00000e0000 */
[----:B0-----:R-:W5:Y:S02]  /*3ec0*/  LDG.E.64 R16, desc[UR4][R16.64+0x38] ;  /* 0x0000380410107981 */ /* 0x001f64000c1e1b00 */
[----:B-----5:R-:W-:-:S14]  /*3ed0*/  DSETP.GEU.AND P1, PT, R18, R16, PT ;  /* 0x000000101200722a */ /* 0x020fdc0003f2e000 */
[----:B------:R-:W-:Y:S05]  /*3ee0*/  @!P1 BRA `(.L_x_42) ;  /* 0x0000000800949947 */ /* 0x000fea0003800000 */
[----:B------:R-:W-:Y:S04]  /*3ef0*/  BSSY.RECONVERGENT B0, `(.L_x_43) ;  /* 0x00000a2000007945 */ /* 0x000fe80003800200 */
[----:B------:R-:W-:Y:S05]  /*3f00*/  @P0 BRA `(.L_x_44) ;  /* 0x0000000800800947 */ /* 0x000fea0003800000 */
[----:B------:R-:W-:Y:S01]  /*3f10*/  ISETP.GE.U32.AND P1, PT, R10, 0xf, PT ;  /* 0x0000000f0a00780c */ /* 0x000fe20003f26070 */
[----:B------:R-:W-:Y:S02]  /*3f20*/  IMAD.MOV.U32 R15, RZ, RZ, RZ ;  /* 0x000000ffff0f7224 */ /* 0x000fe400078e00ff */
[----:B-1234-:R-:W-:Y:S01]  /*3f30*/  IMAD.MOV.U32 R28, RZ, RZ, RZ ;  /* 0x000000ffff1c7224 */ /* 0x01efe200078e00ff */
[----:B------:R-:W-:-:S13]  /*3f40*/  ISETP.GE.U32.AND.EX P1, PT, R0, RZ, PT, P1 ;  /* 0x000000ff0000720c */ /* 0x000fda0003f26110 */
[----:B------:R-:W-:Y:S05]  /*3f50*/  @!P1 BRA `(.L_x_45) ;  /* 0x0000000000ec9947 */ /* 0x000fea0003800000 */
[----:B------:R-:W0:Y:S01]  /*3f60*/  LDCU.128 UR8, c[0x0][0x380] ;  /* 0x00007000ff0877ac */ /* 0x000e220008000c00 */
[----:B------:R-:W-:Y:S01]  /*3f70*/  UMOV UR5, URZ ;  /* 0x000000ff00057c82 */ /* 0x000fe20008000000 */
[----:B------:R-:W-:-:S05]  /*3f80*/  UMOV UR4, URZ ;  /* 0x000000ff00047c82 */ /* 0x000fca0008000000 */
.L_x_46:
[----:B------:R-:W-:Y:S01]  /*3f90*/  USHF.L.U32 UR6, UR5, 0x3, URZ ;  /* 0x0000000305067899 */ /* 0x000fe200080006ff */
[----:B------:R-:W-:Y:S01]  /*3fa0*/  R2UR UR14, R12 ;  /* 0x000000000c0e72ca */ /* 0x000fe200000e0000 */
[----:B------:R-:W-:Y:S01]  /*3fb0*/  USHF.L.U64.HI UR7, UR5, 0x3, UR4 ;  /* 0x0000000305077899 */ /* 0x000fe20008010204 */
[----:B------:R-:W-:Y:S01]  /*3fc0*/  R2UR UR15, R13 ;  /* 0x000000000d0f72ca */ /* 0x000fe200000e0000 */
[----:B0-----:R-:W-:Y:S01]  /*3fd0*/  UIADD3 UR12, UP0, UPT, UR6, UR10, URZ ;  /* 0x0000000a060c7290 */ /* 0x001fe2000ff1e0ff */
[----:B------:R-:W0:Y:S03]  /*3fe0*/  LDC R15, c[0x0][0x39c] ;  /* 0x0000e700ff0f7b82 */ /* 0x000e260000000800 */
[----:B------:R-:W-:Y:S02]  /*3ff0*/  UIADD3.X UR13, UPT, UPT, UR7, UR11, URZ, UP0, !UPT ;  /* 0x0000000b070d7290 */ /* 0x000fe400087fe4ff */
[----:B------:R-:W-:-:S04]  /*4000*/  IMAD.U32 R16, RZ, RZ, UR12 ;  /* 0x0000000cff107e24 */ /* 0x000fc8000f8e00ff */
[----:B------:R-:W-:-:S05]  /*4010*/  IMAD.U32 R17, RZ, RZ, UR13 ;  /* 0x0000000dff117e24 */ /* 0x000fca000f8e00ff */
[----:B-1----:R-:W2:Y:S01]  /*4020*/  LDG.E.64 R18, desc[UR14][R16.64] ;  /* 0x0000000e10127981 */ /* 0x002ea2000c1e1b00 */
[----:B------:R-:W-:Y:S01]  /*4030*/  UIADD3 UR6, UP0, UPT, UR6, UR8, URZ ;  /* 0x0000000806067290 */ /* 0x000fe2000ff1e0ff */
[----:B------:R-:W-:Y:S02]  /*4040*/  R2UR UR12, R12 ;  /* 0x000000000c0c72ca */ /* 0x000fe400000e0000 */
[----:B------:R-:W-:Y:S01]  /*4050*/  R2UR UR13, R13 ;  /* 0x000000000d0d72ca */ /* 0x000fe200000e0000 */
[----:B------:R-:W-:Y:S02]  /*4060*/  UIADD3.X UR7, UPT, UPT, UR7, UR9, URZ, UP0, !UPT ;  /* 0x0000000907077290 */ /* 0x000fe400087fe4ff */
[----:B------:R-:W-:-:S04]  /*4070*/  IMAD.U32 R20, RZ, RZ, UR6 ;  /* 0x00000006ff147e24 */ /* 0x000fc8000f8e00ff */
[----:B------:R-:W-:Y:S01]  /*4080*/  IMAD.U32 R21, RZ, RZ, UR7 ;  /* 0x00000007ff157e24 */ /* 0x000fe2000f8e00ff */
[----:B------:R-:W-:-:S05]  /*4090*/  R2UR UR6, R12 ;  /* 0x000000000c0672ca */ /* 0x000fca00000e0000 */
[----:B--2---:R1:W-:Y:S04]  /*40a0*/  STG.E.64 desc[UR12][R20.64], R18 ;  /* 0x0000001214007986 */ /* 0x0043e8000c101b0c */
[----:B------:R-:W2:Y:S01]  /*40b0*/  LDG.E.64 R22, desc[UR14][R16.64+0x8] ;  /* 0x0000080e10167981 */ /* 0x000ea2000c1e1b00 */
[----:B------:R-:W-:-:S13]  /*40c0*/  R2UR UR7, R13 ;  /* 0x000000000d0772ca */ /* 0x000fda00000e0000 */
[----:B--2---:R2:W-:Y:S04]  /*40d0*/  STG.E.64 desc[UR6][R20.64+0x8], R22 ;  /* 0x0000081614007986 */ /* 0x0045e8000c101b06 */
[----:B------:R-:W3:Y:S04]  /*40e0*/  LDG.E.64 R24, desc[UR12][R16.64+0x10] ;  /* 0x0000100c10187981 */ /* 0x000ee8000c1e1b00 */
[----:B---3--:R3:W-:Y:S04]  /*40f0*/  STG.E.64 desc[UR6][R20.64+0x10], R24 ;  /* 0x0000101814007986 */ /* 0x0087e8000c101b06 */
[----:B------:R-:W4:Y:S04]  /*4100*/  LDG.E.64 R26, desc[UR12][R16.64+0x18] ;  /* 0x0000180c101a7981 */ /* 0x000f28000c1e1b00 */
[----:B----4-:R4:W-:Y:S04]  /*4110*/  STG.E.64 desc[UR6][R20.64+0x18], R26 ;  /* 0x0000181a14007986 */ /* 0x0109e8000c101b06 */
[----:B-1----:R-:W5:Y:S04]  /*4120*/  LDG.E.64 R18, desc[UR12][R16.64+0x20] ;  /* 0x0000200c10127981 */ /* 0x002f68000c1e1b00 */
[----:B-----5:R1:W-:Y:S04]  /*4130*/  STG.E.64 desc[UR6][R20.64+0x20], R18 ;  /* 0x0000201214007986 */ /* 0x0203e8000c101b06 */
[----:B--2---:R-:W2:Y:S04]  /*4140*/  LDG.E.64 R22, desc[UR12][R16.64+0x28] ;  /* 0x0000280c10167981 */ /* 0x004ea8000c1e1b00 */
[----:B--2---:R2:W-:Y:S04]  /*4150*/  STG.E.64 desc[UR6][R20.64+0x28], R22 ;  /* 0x0000281614007986 */ /* 0x0045e8000c101b06 */
[----:B---3--:R-:W3:Y:S04]  /*4160*/  LDG.E.64 R24, desc[UR12][R16.64+0x30] ;  /* 0x0000300c10187981 */ /* 0x008ee8000c1e1b00 */
[----:B---3--:R3:W-:Y:S04]  /*4170*/  STG.E.64 desc[UR6][R20.64+0x30], R24 ;  /* 0x0000301814007986 */ /* 0x0087e8000c101b06 */
[----:B----4-:R-:W4:Y:S04]  /*4180*/  LDG.E.64 R26, desc[UR12][R16.64+0x38] ;  /* 0x0000380c101a7981 */ /* 0x010f28000c1e1b00 */
        /* <DEDUP_REMOVED lines=13> */
[----:B---3--:R-:W2:Y:S01]  /*4260*/  LDG.E.64 R24, desc[UR12][R16.64+0x70] ;  /* 0x0000700c10187981 */ /* 0x008ea2000c1e1b00 */
[----:B------:R-:W-:-:S04]  /*4270*/  UIADD3 UR5, UP0, UPT, UR5, 0x10, URZ ;  /* 0x0000001005057890 */ /* 0x000fc8000ff1e0ff */
[----:B------:R-:W-:Y:S02]  /*4280*/  UIADD3.X UR4, UPT, UPT, URZ, UR4, URZ, UP0, !UPT ;  /* 0x00000004ff047290 */ /* 0x000fe400087fe4ff */
[----:B------:R-:W-:-:S04]  /*4290*/  ISETP.NE.U32.AND P1, PT, R7, UR5, PT ;  /* 0x0000000507007c0c */ /* 0x000fc8000bf25070 */
[----:B0-----:R-:W-:Y:S01]  /*42a0*/  ISETP.NE.AND.EX P1, PT, R15, UR4, PT, P1 ;  /* 0x000000040f007c0c */ /* 0x001fe2000bf25310 */
[----:B--2---:R1:W-:Y:S04]  /*42b0*/  STG.E.64 desc[UR6][R20.64+0x70], R24 ;  /* 0x0000701814007986 */ /* 0x0043e8000c101b06 */
[----:B----4-:R-:W2:Y:S04]  /*42c0*/  LDG.E.64 R26, desc[UR12][R16.64+0x78] ;  /* 0x0000780c101a7981 */ /* 0x010ea8000c1e1b00 */
[----:B--2---:R1:W-:Y:S04]  /*42d0*/  STG.E.64 desc[UR6][R20.64+0x78], R26 ;  /* 0x0000781a14007986 */ /* 0x0043e8000c101b06 */
[----:B------:R-:W-:Y:S05]  /*42e0*/  @P1 BRA `(.L_x_46) ;  /* 0xfffffffc00281947 */ /* 0x000fea000383ffff */
[----:B------:R-:W0:Y:S01]  /*42f0*/  LDC R28, c[0x0][0x39c] ;  /* 0x0000e700ff1c7b82 */ /* 0x000e220000000800 */
[----:B------:R-:W-:-:S07]  /*4300*/  IMAD.MOV.U32 R15, RZ, RZ, R7 ;  /* 0x000000ffff0f7224 */ /* 0x000fce00078e0007 */
.L_x_45:
[----:B------:R-:W-:-:S04]  /*4310*/  ISETP.NE.U32.AND P1, PT, R8, RZ, PT ;  /* 0x000000ff0800720c */ /* 0x000fc80003f25070 */
[----:B------:R-:W-:-:S13]  /*4320*/  ISETP.NE.AND.EX P1, PT, RZ, RZ, PT, P1 ;  /* 0x000000ffff00720c */ /* 0x000fda0003f25310 */
[----:B------:R-:W-:Y:S05]  /*4330*/  @!P1 BRA `(.L_x_44) ;  /* 0x0000000400749947 */ /* 0x000fea0003800000 */
[----:B------:R-:W-:Y:S02]  /*4340*/  IADD3 R16, P2, PT, R8, -0x1, RZ ;  /* 0xffffffff08107810 */ /* 0x000fe40007f5e0ff */
[----:B------:R-:W-:Y:S02]  /*4350*/  ISETP.NE.U32.AND P3, PT, R9, RZ, PT ;  /* 0x000000ff0900720c */ /* 0x000fe40003f65070 */
[----:B------:R-:W-:Y:S01]  /*4360*/  ISETP.GE.U32.AND P1, PT, R16, 0x7, PT ;  /* 0x000000071000780c */ /* 0x000fe20003f26070 */
[----:B------:R-:W-:-:S05]  /*4370*/  IMAD.X R16, RZ, RZ, -0x1, P2 ;  /* 0xffffffffff107424 */ /* 0x000fca00010e06ff */
[----:B------:R-:W-:Y:S02]  /*4380*/  ISETP.GE.U32.AND.EX P2, PT, R16, RZ, PT, P1 ;  /* 0x000000ff1000720c */ /* 0x000fe40003f46110 */
[----:B------:R-:W-:-:S11]  /*4390*/  ISETP.NE.AND.EX P1, PT, RZ, RZ, PT, P3 ;  /* 0x000000ffff00720c */ /* 0x000fd60003f25330 */
[----:B------:R-:W-:Y:S05]  /*43a0*/  @!P2 BRA `(.L_x_47) ;  /* 0x00000000007ca947 */ /* 0x000fea0003800000 */
[----:B------:R-:W2:Y:S01]  /*43b0*/  LDCU.128 UR4, c[0x0][0x380] ;  /* 0x00007000ff0477ac */ /* 0x000ea20008000c00 */
[----:B-1----:R-:W-:Y:S01]  /*43c0*/  IMAD.SHL.U32 R20, R15, 0x8, RZ ;  /* 0x000000080f147824 */ /* 0x002fe200078e00ff */
[----:B------:R-:W-:Y:S02]  /*43d0*/  R2UR UR8, R12 ;  /* 0x000000000c0872ca */ /* 0x000fe400000e0000 */
[----:B------:R-:W-:Y:S02]  /*43e0*/  R2UR UR9, R13 ;  /* 0x000000000d0972ca */ /* 0x000fe400000e0000 */
[----:B0-----:R-:W-:Y:S02]  /*43f0*/  SHF.L.U64.HI R21, R15, 0x3, R28 ;  /* 0x000000030f157819 */ /* 0x001fe4000001021c */
[----:B--2---:R-:W-:-:S04]  /*4400*/  IADD3 R16, P2, PT, R20, UR6, RZ ;  /* 0x0000000614107c10 */ /* 0x004fc8000ff5e0ff */
[----:B------:R-:W-:-:S05]  /*4410*/  IADD3.X R17, PT, PT, R21, UR7, RZ, P2, !PT ;  /* 0x0000000715117c10 */ /* 0x000fca00097fe4ff */
[----:B------:R-:W2:Y:S01]  /*4420*/  LDG.E.64 R18, desc[UR8][R16.64] ;  /* 0x0000000810127981 */ /* 0x000ea2000c1e1b00 */
[----:B------:R-:W-:Y:S02]  /*4430*/  R2UR UR6, R12 ;  /* 0x000000000c0672ca */ /* 0x000fe400000e0000 */
[----:B------:R-:W-:Y:S02]  /*4440*/  R2UR UR7, R13 ;  /* 0x000000000d0772ca */ /* 0x000fe400000e0000 */
[----:B------:R-:W-:-:S04]  /*4450*/  IADD3 R20, P2, PT, R20, UR4, RZ ;  /* 0x0000000414147c10 */ /* 0x000fc8000ff5e0ff */
[----:B------:R-:W-:Y:S02]  /*4460*/  IADD3.X R21, PT, PT, R21, UR5, RZ, P2, !PT ;  /* 0x0000000515157c10 */ /* 0x000fe400097fe4ff */
[----:B------:R-:W-:-:S05]  /*4470*/  R2UR UR4, R12 ;  /* 0x000000000c0472ca */ /* 0x000fca00000e0000 */
[----:B--2---:R0:W-:Y:S04]  /*4480*/  STG.E.64 desc[UR6][R20.64], R18 ;  /* 0x0000001214007986 */ /* 0x0041e8000c101b06 */
[----:B------:R-:W2:Y:S01]  /*4490*/  LDG.E.64 R22, desc[UR8][R16.64+0x8] ;  /* 0x0000080810167981 */ /* 0x000ea2000c1e1b00 */
[----:B------:R-:W-:-:S13]  /*44a0*/  R2UR UR5, R13 ;  /* 0x000000000d0572ca */ /* 0x000fda00000e0000 */
[----:B--2---:R1:W-:Y:S04]  /*44b0*/  STG.E.64 desc[UR4][R20.64+0x8], R22 ;  /* 0x0000081614007986 */ /* 0x0043e8000c101b04 */
[----:B------:R-:W2:Y:S04]  /*44c0*/  LDG.E.64 R24, desc[UR6][R16.64+0x10] ;  /* 0x0000100610187981 */ /* 0x000ea8000c1e1b00 */
[----:B--2---:R2:W-:Y:S04]  /*44d0*/  STG.E.64 desc[UR4][R20.64+0x10], R24 ;  /* 0x0000101814007986 */ /* 0x0045e8000c101b04 */
[----:B------:R-:W3:Y:S04]  /*44e0*/  LDG.E.64 R26, desc[UR6][R16.64+0x18] ;  /* 0x00001806101a7981 */ /* 0x000ee8000c1e1b00 */
[----:B---3--:R3:W-:Y:S04]  /*44f0*/  STG.E.64 desc[UR4][R20.64+0x18], R26 ;  /* 0x0000181a14007986 */ /* 0x0087e8000c101b04 */
[----:B0-----:R-:W4:Y:S04]  /*4500*/  LDG.E.64 R18, desc[UR6][R16.64+0x20] ;  /* 0x0000200610127981 */ /* 0x001f28000c1e1b00 */
[----:B----4-:R4:W-:Y:S04]  /*4510*/  STG.E.64 desc[UR4][R20.64+0x20], R18 ;  /* 0x0000201214007986 */ /* 0x0109e8000c101b04 */
[----:B-1----:R-:W5:Y:S04]  /*4520*/  LDG.E.64 R22, desc[UR6][R16.64+0x28] ;  /* 0x0000280610167981 */ /* 0x002f68000c1e1b00 */
[----:B-----5:R4:W-:Y:S04]  /*4530*/  STG.E.64 desc[UR4][R20.64+0x28], R22 ;  /* 0x0000281614007986 */ /* 0x0209e8000c101b04 */
[----:B--2---:R-:W2:Y:S04]  /*4540*/  LDG.E.64 R24, desc[UR6][R16.64+0x30] ;  /* 0x0000300610187981 */ /* 0x004ea8000c1e1b00 */
[----:B--2---:R4:W-:Y:S04]  /*4550*/  STG.E.64 desc[UR4][R20.64+0x30], R24 ;  /* 0x0000301814007986 */ /* 0x0049e8000c101b04 */
[----:B---3--:R-:W2:Y:S01]  /*4560*/  LDG.E.64 R26, desc[UR6][R16.64+0x38] ;  /* 0x00003806101a7981 */ /* 0x008ea2000c1e1b00 */
[----:B------:R-:W-:-:S05]  /*4570*/  IADD3 R15, P2, PT, R15, 0x8, RZ ;  /* 0x000000080f0f7810 */ /* 0x000fca0007f5e0ff */
[----:B------:R-:W-:Y:S01]  /*4580*/  IMAD.X R28, RZ, RZ, R28, P2 ;  /* 0x000000ffff1c7224 */ /* 0x000fe200010e061c */
[----:B--2---:R4:W-:Y:S07]  /*4590*/  STG.E.64 desc[UR4][R20.64+0x38], R26 ;  /* 0x0000381a14007986 */ /* 0x0049ee000c101b04 */
.L_x_47:
[----:B------:R-:W-:Y:S05]  /*45a0*/  @!P1 BRA `(.L_x_44) ;  /* 0x0000000000d89947 */ /* 0x000fea0003800000 */
[----:B-1--4-:R-:W1:Y:S01]  /*45b0*/  LDC.64 R24, c[0x0][0x388] ;  /* 0x0000e200ff187b82 */ /* 0x012e620000000a00 */
[----:B------:R-:W-:-:S04]  /*45c0*/  ISETP.GE.U32.AND P1, PT, R6, 0x3, PT ;  /* 0x000000030600780c */ /* 0x000fc80003f26070 */
[----:B------:R-:W-:-:S03]  /*45d0*/  ISETP.GE.U32.AND.EX P1, PT, R14, RZ, PT, P1 ;  /* 0x000000ff0e00720c */ /* 0x000fc60003f26110 */
[----:B------:R-:W2:Y:S10]  /*45e0*/  LDC.64 R20, c[0x0][0x380] ;  /* 0x0000e000ff147b82 */ /* 0x000eb40000000a00 */
[----:B------:R-:W-:Y:S01]  /*45f0*/  @P1 IMAD.SHL.U32 R27, R15, 0x8, RZ ;  /* 0x000000080f1b1824 */ /* 0x000fe200078e00ff */
[----:B------:R-:W-:-:S02]  /*4600*/  @P1 R2UR UR4, R12 ;  /* 0x000000000c0412ca */ /* 0x000fc400000e0000 */
[----:B------:R-:W-:Y:S02]  /*4610*/  @P1 R2UR UR5, R13 ;  /* 0x000000000d0512ca */ /* 0x000fe400000e0000 */
[----:B0-----:R-:W-:Y:S02]  /*4620*/  @P1 SHF.L.U64.HI R18, R15, 0x3, R28 ;  /* 0x000000030f121819 */ /* 0x001fe4000001021c */
[----:B-1----:R-:W-:-:S05]  /*4630*/  @P1 IADD3 R24, P2, PT, R27, R24, RZ ;  /* 0x000000181b181210 */ /* 0x002fca0007f5e0ff */
[----:B------:R-:W-:-:S05]  /*4640*/  @P1 IMAD.X R25, R18, 0x1, R25, P2 ;  /* 0x0000000112191824 */ /* 0x000fca00010e0619 */
[----:B------:R-:W3:Y:S01]  /*4650*/  @P1 LDG.E.64 R16, desc[UR4][R24.64] ;  /* 0x0000000418101981 */ /* 0x000ee2000c1e1b00 */
[----:B------:R-:W-:Y:S02]  /*4660*/  @P1 R2UR UR6, R12 ;  /* 0x000000000c0612ca */ /* 0x000fe400000e0000 */
[----:B------:R-:W-:Y:S02]  /*4670*/  @P1 R2UR UR7, R13 ;  /* 0x000000000d0712ca */ /* 0x000fe400000e0000 */
[----:B--2---:R-:W-:-:S05]  /*4680*/  @P1 IADD3 R26, P2, PT, R27, R20, RZ ;  /* 0x000000141b1a1210 */ /* 0x004fca0007f5e0ff */
[----:B------:R-:W-:-:S05]  /*4690*/  @P1 IMAD.X R27, R18, 0x1, R21, P2 ;  /* 0x00000001121b1824 */ /* 0x000fca00010e0615 */
[----:B---3--:R0:W-:Y:S04]  /*46a0*/  @P1 STG.E.64 desc[UR4][R26.64], R16 ;  /* 0x000000101a001986 */ /* 0x0081e8000c101b04 */
[----:B------:R-:W2:Y:S04]  /*46b0*/  @P1 LDG.E.64 R18, desc[UR6][R24.64+0x8] ;  /* 0x0000080618121981 */ /* 0x000ea8000c1e1b00 */
[----:B--2---:R0:W-:Y:S04]  /*46c0*/  @P1 STG.E.64 desc[UR4][R26.64+0x8], R18 ;  /* 0x000008121a001986 */ /* 0x0041e8000c101b04 */
[----:B------:R-:W2:Y:S01]  /*46d0*/  @P1 LDG.E.64 R20, desc[UR6][R24.64+0x10] ;  /* 0x0000100618141981 */ /* 0x000ea2000c1e1b00 */
[----:B------:R-:W-:-:S04]  /*46e0*/  ISETP.NE.U32.AND P2, PT, R3, RZ, PT ;  /* 0x000000ff0300720c */ /* 0x000fc80003f45070 */
[----:B------:R-:W-:Y:S01]  /*46f0*/  ISETP.NE.AND.EX P2, PT, RZ, RZ, PT, P2 ;  /* 0x000000ffff00720c */ /* 0x000fe20003f45320 */
[----:B--2---:R0:W-:Y:S04]  /*4700*/  @P1 STG.E.64 desc[UR4][R26.64+0x10], R20 ;  /* 0x000010141a001986 */ /* 0x0041e8000c101b04 */
[----:B------:R-:W2:Y:S01]  /*4710*/  @P1 LDG.E.64 R22, desc[UR6][R24.64+0x18] ;  /* 0x0000180618161981 */ /* 0x000ea2000c1e1b00 */
[----:B------:R-:W-:-:S05]  /*4720*/  @P1 IADD3 R15, P3, PT, R15, 0x4, RZ ;  /* 0x000000040f0f1810 */ /* 0x000fca0007f7e0ff */
[----:B------:R-:W-:Y:S01]  /*4730*/  @P1 IMAD.X R28, RZ, RZ, R28, P3 ;  /* 0x000000ffff1c1224 */ /* 0x000fe200018e061c */
[----:B--2---:R0:W-:Y:S01]  /*4740*/  @P1 STG.E.64 desc[UR4][R26.64+0x18], R22 ;  /* 0x000018161a001986 */ /* 0x0041e2000c101b04 */
[----:B------:R-:W-:Y:S06]  /*4750*/  @!P2 BRA `(.L_x_44) ;  /* 0x00000000006ca947 */ /* 0x000fec0003800000 */
[----:B------:R-:W1:Y:S01]  /*4760*/  LDCU.128 UR4, c[0x0][0x380] ;  /* 0x00007000ff0477ac */ /* 0x000e620008000c00 */
[----:B0-----:R-:W-:Y:S01]  /*4770*/  IMAD.SHL.U32 R20, R15, 0x8, RZ ;  /* 0x000000080f147824 */ /* 0x001fe200078e00ff */
[----:B------:R-:W-:Y:S02]  /*4780*/  R2UR UR8, R12 ;  /* 0x000000000c0872ca */ /* 0x000fe400000e0000 */
[----:B------:R-:W-:Y:S02]  /*4790*/  R2UR UR9, R13 ;  /* 0x000000000d0972ca */ /* 0x000fe400000e0000 */
[----:B------:R-:W-:Y:S02]  /*47a0*/  SHF.L.U64.HI R15, R15, 0x3, R28 ;  /* 0x000000030f0f7819 */ /* 0x000fe4000001021c */
[----:B-1----:R-:W-:-:S04]  /*47b0*/  IADD3 R18, P1, PT, R20, UR6, RZ ;  /* 0x0000000614127c10 */ /* 0x002fc8000ff3e0ff */
[----:B------:R-:W-:-:S05]  /*47c0*/  IADD3.X R19, PT, PT, R15, UR7, RZ, P1, !PT ;  /* 0x000000070f137c10 */ /* 0x000fca0008ffe4ff */
[----:B------:R-:W2:Y:S01]  /*47d0*/  LDG.E.64 R16, desc[UR8][R18.64] ;  /* 0x0000000812107981 */ /* 0x000ea2000c1e1b00 */
[----:B------:R-:W-:Y:S02]  /*47e0*/  IADD3 R20, P1, PT, R20, UR4, RZ ;  /* 0x0000000414147c10 */ /* 0x000fe4000ff3e0ff */
[----:B------:R-:W-:Y:S02]  /*47f0*/  R2UR UR6, R12 ;  /* 0x000000000c0672ca */ /* 0x000fe400000e0000 */
[----:B------:R-:W-:Y:S02]  /*4800*/  IADD3.X R21, PT, PT, R15, UR5, RZ, P1, !PT ;  /* 0x000000050f157c10 */ /* 0x000fe40008ffe4ff */
[----:B------:R-:W-:Y:S02]  /*4810*/  ISETP.NE.U32.AND P1, PT, R3, 0x1, PT ;  /* 0x000000010300780c */ /* 0x000fe40003f25070 */
[----:B------:R-:W-:Y:S02]  /*4820*/  R2UR UR7, R13 ;  /* 0x000000000d0772ca */ /* 0x000fe400000e0000 */
[----:B------:R-:W-:-:S11]  /*4830*/  ISETP.NE.AND.EX P1, PT, RZ, RZ, PT, P1 ;  /* 0x000000ffff00720c */ /* 0x000fd60003f25310 */
[----:B--2---:R0:W-:Y:S02]  /*4840*/  STG.E.64 desc[UR6][R20.64], R16 ;  /* 0x0000001014007986 */ /* 0x0041e4000c101b06 */
[----:B------:R-:W-:Y:S05]  /*4850*/  @!P1 BRA `(.L_x_44) ;  /* 0x00000000002c9947 */ /* 0x000fea0003800000 */
[----:B------:R-:W-:Y:S02]  /*4860*/  R2UR UR4, R12 ;  /* 0x000000000c0472ca */ /* 0x000fe400000e0000 */
[----:B------:R-:W-:-:S13]  /*4870*/  R2UR UR5, R13 ;  /* 0x000000000d0572ca */ /* 0x000fda00000e0000 */
[----:B0-----:R-:W2:Y:S01]  /*4880*/  LDG.E.64 R16, desc[UR4][R18.64+0x8] ;  /* 0x0000080412107981 */ /* 0x001ea2000c1e1b00 */
[----:B------:R-:W-:-:S04]  /*4890*/  ISETP.NE.U32.AND P1, PT, R3, 0x2, PT ;  /* 0x000000020300780c */ /* 0x000fc80003f25070 */
[----:B------:R-:W-:Y:S01]  /*48a0*/  ISETP.NE.AND.EX P1, PT, RZ, RZ, PT, P1 ;  /* 0x000000ffff00720c */ /* 0x000fe20003f25310 */
[----:B--2---:R0:W-:-:S12]  /*48b0*/  STG.E.64 desc[UR4][R20.64+0x8], R16 ;  /* 0x0000081014007986 */ /* 0x0041d8000c101b04 */
[----:B------:R-:W-:Y:S05]  /*48c0*/  @!P1 BRA `(.L_x_44) ;  /* 0x0000000000109947 */ /* 0x000fea0003800000 */
[----:B------:R-:W-:Y:S02]  /*48d0*/  R2UR UR4, R12 ;  /* 0x000000000c0472ca */ /* 0x000fe400000e0000 */
[----:B------:R-:W-:-:S13]  /*48e0*/  R2UR UR5, R13 ;  /* 0x000000000d0572ca */ /* 0x000fda00000e0000 */
[----:B0-----:R-:W2:Y:S04]  /*48f0*/  LDG.E.64 R16, desc[UR4][R18.64+0x10] ;  /* 0x0000100412107981 */ /* 0x001ea8000c1e1b00 */
[----:B--2---:R0:W-:Y:S02]  /*4900*/  STG.E.64 desc[UR4][R20.64+0x10], R16 ;  /* 0x0000101014007986 */ /* 0x0041e4000c101b04 */
.L_x_44:
[----:B------:R-:W-:Y:S05]  /*4910*/  BSYNC.RECONVERGENT B0 ;  /* 0x0000000000007941 */ /* 0x000fea0003800200 */
.L_x_43:
[----:B------:R-:W-:Y:S06]  /*4920*/  BAR.SYNC.DEFER_BLOCKING 0x0 ;  /* 0x0000000000007b1d */ /* 0x000fec0000010000 */
[----:B------:R-:W-:Y:S05]  /*4930*/  BRA `(.L_x_48) ;  /* 0xffffffb8000c7947 */ /* 0x000fea000383ffff */
.L_x_42:
[----:B------:R-:W-:-:S04]  /*4940*/  MOV R0, 0x8 ;  /* 0x0000000800007802 */ /* 0x000fc80000000f00 */
[----:B------:R0:W0:Y:S03]  /*4950*/  LDC.64 R2, c[0x4][R0] ;  /* 0x0100000000027b82 */ /* 0x0000260000000a00 */
[----:B------:R-:W-:-:S07]  /*4960*/  LEPC R20, `(.L_x_49) ;  /* 0x000000001014794e */ /* 0x000fce0000000000 */
[----:B01234-:R-:W-:Y:S05]  /*4970*/  CALL.ABS.NOINC R2 ;  /* 0x0000000002007343 */ /* 0x01ffea0003c00000 */
.L_x_49:
[----:B------:R-:W-:Y:S05]  /*4980*/  EXIT ;  /* 0x000000000000794d */ /* 0x000fea0003800000 */
        .weak           $__internal_0_$__cuda_sm20_dsqrt_rn_f64_mediumpath_v1
        .type           $__internal_0_$__cuda_sm20_dsqrt_rn_f64_mediumpath_v1,@function
        .size           $__internal_0_$__cuda_sm20_dsqrt_rn_f64_mediumpath_v1,($_Z7Cal_valPdS_P14Diff_questionsm$__internal_accurate_pow - $__internal_0_$__cuda_sm20_dsqrt_rn_f64_mediumpath_v1)
$__internal_0_$__cuda_sm20_dsqrt_rn_f64_mediumpath_v1:
[----:B------:R-:W-:Y:S01]  /*4990*/  ISETP.GE.U32.AND P1, PT, R16, -0x3400000, PT ;  /* 0xfcc000001000780c */ /* 0x000fe20003f26070 */
[----:B------:R-:W-:Y:S02]  /*49a0*/  IMAD.MOV.U32 R20, RZ, RZ, R22 ;  /* 0x000000ffff147224 */ /* 0x000fe400078e0016 */
[----:B------:R-:W-:Y:S02]  /*49b0*/  IMAD.MOV.U32 R16, RZ, RZ, R26 ;  /* 0x000000ffff107224 */ /* 0x000fe400078e001a */
[----:B------:R-:W-:-:S08]  /*49c0*/  IMAD.MOV.U32 R17, RZ, RZ, R27 ;  /* 0x000000ffff117224 */ /* 0x000fd000078e001b */
[----:B------:R-:W-:Y:S05]  /*49d0*/  @!P1 BRA `(.L_x_50) ;  /* 0x0000000000209947 */ /* 0x000fea0003800000 */
[----:B------:R-:W-:-:S10]  /*49e0*/  DFMA.RM R16, R16, R20, R24 ;  /* 0x000000141010722b */ /* 0x000fd40000004018 */
[----:B------:R-:W-:-:S05]  /*49f0*/  IADD3 R20, P1, PT, R16, 0x1, RZ ;  /* 0x0000000110147810 */ /* 0x000fca0007f3e0ff */
[----:B------:R-:W-:-:S06]  /*4a00*/  IMAD.X R21, RZ, RZ, R17, P1 ;  /* 0x000000ffff157224 */ /* 0x000fcc00008e0611 */
[----:B------:R-:W-:-:S08]  /*4a10*/  DFMA.RP R18, -R16, R20, R18 ;  /* 0x000000141012722b */ /* 0x000fd00000008112 */
[----:B------:R-:W-:-:S06]  /*4a20*/  DSETP.GT.AND P1, PT, R18, RZ, PT ;  /* 0x000000ff1200722a */ /* 0x000fcc0003f24000 */
[----:B------:R-:W-:Y:S02]  /*4a30*/  FSEL R16, R20, R16, P1 ;  /* 0x0000001014107208 */ /* 0x000fe40000800000 */
[----:B------:R-:W-:Y:S01]  /*4a40*/  FSEL R17, R21, R17, P1 ;  /* 0x0000001115117208 */ /* 0x000fe20000800000 */
[----:B------:R-:W-:Y:S06]  /*4a50*/  BRA `(.L_x_51) ;  /* 0x0000000000647947 */ /* 0x000fec0003800000 */
.L_x_50:
[----:B------:R-:W-:-:S14]  /*4a60*/  DSETP.NE.AND P1, PT, R18, RZ, PT ;  /* 0x000000ff1200722a */ /* 0x000fdc0003f25000 */
[----:B------:R-:W-:Y:S05]  /*4a70*/  @!P1 BRA `(.L_x_52) ;  /* 0x0000000000589947 */ /* 0x000fea0003800000 */
[----:B------:R-:W-:-:S13]  /*4a80*/  ISETP.GE.AND P1, PT, R19, RZ, PT ;  /* 0x000000ff1300720c */ /* 0x000fda0003f26270 */
[----:B------:R-:W-:Y:S02]  /*4a90*/  @!P1 IMAD.MOV.U32 R16, RZ, RZ, 0x0 ;  /* 0x00000000ff109424 */ /* 0x000fe400078e00ff */
[----:B------:R-:W-:Y:S01]  /*4aa0*/  @!P1 IMAD.MOV.U32 R17, RZ, RZ, -0x80000 ;  /* 0xfff80000ff119424 */ /* 0x000fe200078e00ff */
[----:B------:R-:W-:Y:S06]  /*4ab0*/  @!P1 BRA `(.L_x_51) ;  /* 0x00000000004c9947 */ /* 0x000fec0003800000 */
[----:B------:R-:W-:-:S13]  /*4ac0*/  ISETP.GT.AND P1, PT, R19, 0x7fefffff, PT ;  /* 0x7fefffff1300780c */ /* 0x000fda0003f24270 */
[----:B------:R-:W-:Y:S05]  /*4ad0*/  @P1 BRA `(.L_x_52) ;  /* 0x0000000000401947 */ /* 0x000fea0003800000 */
[----:B------:R-:W-:Y:S01]  /*4ae0*/  DMUL R16, R18, 8.11296384146066816958e+31 ;  /* 0x4690000012107828 */ /* 0x000fe20000000000 */
[----:B------:R-:W-:Y:S02]  /*4af0*/  IMAD.MOV.U32 R22, RZ, RZ, 0x0 ;  /* 0x00000000ff167424 */ /* 0x000fe400078e00ff */
[----:B------:R-:W-:Y:S02]  /*4b00*/  IMAD.MOV.U32 R18, RZ, RZ, RZ ;  /* 0x000000ffff127224 */ /* 0x000fe400078e00ff */
[----:B------:R-:W-:Y:S01]  /*4b10*/  IMAD.MOV.U32 R23, RZ, RZ, 0x3fd80000 ;  /* 0x3fd80000ff177424 */ /* 0x000fe200078e00ff */
[----:B------:R-:W0:Y:S03]  /*4b20*/  MUFU.RSQ64H R19, R17 ;  /* 0x0000001100137308 */ /* 0x000e260000001c00 */
[----:B0-----:R-:W-:-:S08]  /*4b30*/  DMUL R20, R18, R18 ;  /* 0x0000001212147228 */ /* 0x001fd00000000000 */
[----:B------:R-:W-:-:S08]  /*4b40*/  DFMA R20, R16, -R20, 1 ;  /* 0x3ff000001014742b */ /* 0x000fd00000000814 */
[----:B------:R-:W-:Y:S02]  /*4b50*/  DFMA R22, R20, R22, 0.5 ;  /* 0x3fe000001416742b */ /* 0x000fe40000000016 */
[----:B------:R-:W-:-:S08]  /*4b60*/  DMUL R20, R18, R20 ;  /* 0x0000001412147228 */ /* 0x000fd00000000000 */
[----:B------:R-:W-:-:S08]  /*4b70*/  DFMA R20, R22, R20, R18 ;  /* 0x000000141614722b */ /* 0x000fd00000000012 */
[----:B------:R-:W-:Y:S02]  /*4b80*/  DMUL R18, R16, R20 ;  /* 0x0000001410127228 */ /* 0x000fe40000000000 */
[----:B------:R-:W-:-:S06]  /*4b90*/  VIADD R21, R21, 0xfff00000 ;  /* 0xfff0000015157836 */ /* 0x000fcc0000000000 */
[----:B------:R-:W-:-:S08]  /*4ba0*/  DFMA R22, R18, -R18, R16 ;  /* 0x800000121216722b */ /* 0x000fd00000000010 */
[----:B------:R-:W-:-:S10]  /*4bb0*/  DFMA R16, R20, R22, R18 ;  /* 0x000000161410722b */ /* 0x000fd40000000012 */
[----:B------:R-:W-:Y:S01]  /*4bc0*/  VIADD R17, R17, 0xfcb00000 ;  /* 0xfcb0000011117836 */ /* 0x000fe20000000000 */
[----:B------:R-:W-:Y:S06]  /*4bd0*/  BRA `(.L_x_51) ;  /* 0x0000000000047947 */ /* 0x000fec0003800000 */
.L_x_52:
[----:B------:R-:W-:-:S11]  /*4be0*/  DADD R16, R18, R18 ;  /* 0x0000000012107229 */ /* 0x000fd60000000012 */
.L_x_51:
[----:B------:R-:W-:Y:S02]  /*4bf0*/  IMAD.MOV.U32 R18, RZ, RZ, R16 ;  /* 0x000000ffff127224 */ /* 0x000fe400078e0010 */
[----:B------:R-:W-:Y:S02]  /*4c00*/  IMAD.MOV.U32 R19, RZ, RZ, R17 ;  /* 0x000000ffff137224 */ /* 0x000fe400078e0011 */
[----:B------:R-:W-:Y:S02]  /*4c10*/  IMAD.MOV.U32 R16, RZ, RZ, R15 ;  /* 0x000000ffff107224 */ /* 0x000fe400078e000f */
[----:B------:R-:W-:-:S04]  /*4c20*/  IMAD.MOV.U32 R17, RZ, RZ, 0x0 ;  /* 0x00000000ff117424 */ /* 0x000fc800078e00ff */
[----:B------:R-:W-:Y:S05]  /*4c30*/  RET.REL.NODEC R16 `(_Z7Cal_valPdS_P14Diff_questionsm) ;  /* 0xffffffb010f07950 */ /* 0x000fea0003c3ffff */
        .type           $_Z7Cal_valPdS_P14Diff_questionsm$__internal_accurate_pow,@function
        .size           $_Z7Cal_valPdS_P14Diff_questionsm$__internal_accurate_pow,($_Z7Cal_valPdS_P14Diff_questionsm$__internal_trig_reduction_slowpathd - $_Z7Cal_valPdS_P14Diff_questionsm$__internal_accurate_pow)
$_Z7Cal_valPdS_P14Diff_questionsm$__internal_accurate_pow:
[----:B------:R-:W-:Y:S01]  /*4c40*/  ISETP.GT.U32.AND P2, PT, R15, 0xfffff, PT ;  /* 0x000fffff0f00780c */ /* 0x000fe20003f44070 */
[----:B------:R-:W-:Y:S01]  /*4c50*/  IMAD.MOV.U32 R22, RZ, RZ, R26 ;  /* 0x000000ffff167224 */ /* 0x000fe200078e001a */
[----:B------:R-:W-:Y:S01]  /*4c60*/  UMOV UR6, 0x7d2cafe2 ;  /* 0x7d2cafe200067882 */ /* 0x000fe20000000000 */
[--C-:B------:R-:W-:Y:S01]  /*4c70*/  IMAD.MOV.U32 R23, RZ, RZ, R15.reuse ;  /* 0x000000ffff177224 */ /* 0x100fe200078e000f */
[----:B------:R-:W-:Y:S01]  /*4c80*/  UMOV UR7, 0x3eb0f5ff ;  /* 0x3eb0f5ff00077882 */ /* 0x000fe20000000000 */
[--C-:B------:R-:W-:Y:S01]  /*4c90*/  IMAD.MOV.U32 R17, RZ, RZ, R15.reuse ;  /* 0x000000ffff117224 */ /* 0x100fe200078e000f */
[----:B------:R-:W-:Y:S01]  /*4ca0*/  SHF.R.U32.HI R15, RZ, 0x14, R15 ;  /* 0x00000014ff0f7819 */ /* 0x000fe2000001160f */
[----:B------:R-:W-:Y:S01]  /*4cb0*/  IMAD.MOV.U32 R30, RZ, RZ, RZ ;  /* 0x000000ffff1e7224 */ /* 0x000fe200078e00ff */
[----:B------:R-:W-:Y:S01]  /*4cc0*/  UMOV UR12, 0x3b39803f ;  /* 0x3b39803f000c7882 */ /* 0x000fe20000000000 */
[----:B------:R-:W-:Y:S01]  /*4cd0*/  IMAD.MOV.U32 R28, RZ, RZ, 0x41ad3b5a ;  /* 0x41ad3b5aff1c7424 */ /* 0x000fe200078e00ff */
[----:B------:R-:W-:Y:S01]  /*4ce0*/  UMOV UR13, 0x3c7abc9e ;  /* 0x3c7abc9e000d7882 */ /* 0x000fe20000000000 */
[----:B------:R-:W-:-:S02]  /*4cf0*/  IMAD.MOV.U32 R29, RZ, RZ, 0x3ed0f5d2 ;  /* 0x3ed0f5d2ff1d7424 */ /* 0x000fc400078e00ff */
[----:B------:R-:W-:-:S10]  /*4d00*/  @!P2 DMUL R22, R22, 1.80143985094819840000e+16 ;  /* 0x435000001616a828 */ /* 0x000fd40000000000 */
[----:B------:R-:W-:Y:S01]  /*4d10*/  @!P2 IMAD.MOV.U32 R17, RZ, RZ, R23 ;  /* 0x000000ffff11a224 */ /* 0x000fe200078e0017 */
[----:B------:R-:W-:Y:S01]  /*4d20*/  @!P2 LEA.HI R15, R23, 0xffffffca, RZ, 0xc ;  /* 0xffffffca170fa811 */ /* 0x000fe200078f60ff */
[----:B------:R-:W-:-:S03]  /*4d30*/  @!P2 IMAD.MOV.U32 R26, RZ, RZ, R22 ;  /* 0x000000ffff1aa224 */ /* 0x000fc600078e0016 */
[----:B------:R-:W-:-:S04]  /*4d40*/  LOP3.LUT R17, R17, 0x800fffff, RZ, 0xc0, !PT ;  /* 0x800fffff11117812 */ /* 0x000fc800078ec0ff */
[----:B------:R-:W-:-:S04]  /*4d50*/  LOP3.LUT R27, R17, 0x3ff00000, RZ, 0xfc, !PT ;  /* 0x3ff00000111b7812 */ /* 0x000fc800078efcff */
[----:B------:R-:W-:-:S13]  /*4d60*/  ISETP.GE.U32.AND P3, PT, R27, 0x3ff6a09f, PT ;  /* 0x3ff6a09f1b00780c */ /* 0x000fda0003f66070 */
[----:B------:R-:W-:-:S04]  /*4d70*/  @P3 VIADD R17, R27, 0xfff00000 ;  /* 0xfff000001b113836 */ /* 0x000fc80000000000 */
[----:B------:R-:W-:Y:S02]  /*4d80*/  @P3 IMAD.MOV.U32 R27, RZ, RZ, R17 ;  /* 0x000000ffff1b3224 */ /* 0x000fe400078e0011 */
[C---:B------:R-:W-:Y:S02]  /*4d90*/  VIADD R17, R15.reuse, 0xfffffc01 ;  /* 0xfffffc010f117836 */ /* 0x040fe40000000000 */
[----:B------:R-:W-:Y:S02]  /*4da0*/  @P3 VIADD R17, R15, 0xfffffc02 ;  /* 0xfffffc020f113836 */ /* 0x000fe40000000000 */
[C---:B------:R-:W-:Y:S02]  /*4db0*/  DADD R32, R26.reuse, 1 ;  /* 0x3ff000001a207429 */ /* 0x040fe40000000000 */
[----:B------:R-:W-:-:S04]  /*4dc0*/  DADD R26, R26, -1 ;  /* 0xbff000001a1a7429 */ /* 0x000fc80000000000 */
[----:B------:R-:W0:Y:S02]  /*4dd0*/  MUFU.RCP64H R31, R33 ;  /* 0x00000021001f7308 */ /* 0x000e240000001800 */
[----:B0-----:R-:W-:-:S08]  /*4de0*/  DFMA R24, -R32, R30, 1 ;  /* 0x3ff000002018742b */ /* 0x001fd0000000011e */
[----:B------:R-:W-:-:S08]  /*4df0*/  DFMA R24, R24, R24, R24 ;  /* 0x000000181818722b */ /* 0x000fd00000000018 */
[----:B------:R-:W-:-:S08]  /*4e00*/  DFMA R30, R30, R24, R30 ;  /* 0x000000181e1e722b */ /* 0x000fd0000000001e */
[----:B------:R-:W-:-:S08]  /*4e10*/  DMUL R24, R26, R30 ;  /* 0x0000001e1a187228 */ /* 0x000fd00000000000 */
[----:B------:R-:W-:-:S08]  /*4e20*/  DFMA R24, R26, R30, R24 ;  /* 0x0000001e1a18722b */ /* 0x000fd00000000018 */
[----:B------:R-:W-:-:S08]  /*4e30*/  DMUL R42, R24, R24 ;  /* 0x00000018182a7228 */ /* 0x000fd00000000000 */
[----:B------:R-:W-:Y:S01]  /*4e40*/  DFMA R28, R42, UR6, R28 ;  /* 0x000000062a1c7c2b */ /* 0x000fe2000800001c */
[----:B------:R-:W-:Y:S01]  /*4e50*/  UMOV UR6, 0x75488a3f ;  /* 0x75488a3f00067882 */ /* 0x000fe20000000000 */
[----:B------:R-:W-:-:S06]  /*4e60*/  UMOV UR7, 0x3ef3b20a ;  /* 0x3ef3b20a00077882 */ /* 0x000fcc0000000000 */
[----:B------:R-:W-:Y:S01]  /*4e70*/  DFMA R32, R42, R28, UR6 ;  /* 0x000000062a207e2b */ /* 0x000fe2000800001c */
[----:B------:R-:W-:Y:S01]  /*4e80*/  UMOV UR6, 0xe4faecd5 ;  /* 0xe4faecd500067882 */ /* 0x000fe20000000000 */
[----:B------:R-:W-:Y:S01]  /*4e90*/  UMOV UR7, 0x3f1745cd ;  /* 0x3f1745cd00077882 */ /* 0x000fe20000000000 */
[----:B------:R-:W-:-:S05]  /*4ea0*/  DADD R28, R26, -R24 ;  /* 0x000000001a1c7229 */ /* 0x000fca0000000818 */
[----:B------:R-:W-:Y:S01]  /*4eb0*/  DFMA R32, R42, R32, UR6 ;  /* 0x000000062a207e2b */ /* 0x000fe20008000020 */
[----:B------:R-:W-:Y:S01]  /*4ec0*/  UMOV UR6, 0x258a578b ;  /* 0x258a578b00067882 */ /* 0x000fe20000000000 */
[----:B------:R-:W-:Y:S01]  /*4ed0*/  UMOV UR7, 0x3f3c71c7 ;  /* 0x3f3c71c700077882 */ /* 0x000fe20000000000 */
[----:B------:R-:W-:-:S05]  /*4ee0*/  DADD R28, R28, R28 ;  /* 0x000000001c1c7229 */ /* 0x000fca000000001c */
[----:B------:R-:W-:Y:S01]  /*4ef0*/  DFMA R32, R42, R32, UR6 ;  /* 0x000000062a207e2b */ /* 0x000fe20008000020 */
[----:B------:R-:W-:Y:S01]  /*4f00*/  UMOV UR6, 0x9242b910 ;  /* 0x9242b91000067882 */ /* 0x000fe20000000000 */
[----:B------:R-:W-:Y:S01]  /*4f10*/  UMOV UR7, 0x3f624924 ;  /* 0x3f62492400077882 */ /* 0x000fe20000000000 */
[----:B------:R-:W-:-:S05]  /*4f20*/  DFMA R28, R26, -R24, R28 ;  /* 0x800000181a1c722b */ /* 0x000fca000000001c */
[----:B------:R-:W-:Y:S01]  /*4f30*/  DFMA R32, R42, R32, UR6 ;  /* 0x000000062a207e2b */ /* 0x000fe20008000020 */
[----:B------:R-:W-:Y:S01]  /*4f40*/  UMOV UR6, 0x99999dfb ;  /* 0x99999dfb00067882 */ /* 0x000fe20000000000 */
[----:B------:R-:W-:Y:S01]  /*4f50*/  UMOV UR7, 0x3f899999 ;  /* 0x3f89999900077882 */ /* 0x000fe20000000000 */
[----:B------:R-:W-:Y:S02]  /*4f60*/  DMUL R28, R30, R28 ;  /* 0x0000001c1e1c7228 */ /* 0x000fe40000000000 */
[----:B------:R-:W-:-:S03]  /*4f70*/  DMUL R30, R24, R24 ;  /* 0x00000018181e7228 */ /* 0x000fc60000000000 */
[----:B------:R-:W-:Y:S01]  /*4f80*/  DFMA R32, R42, R32, UR6 ;  /* 0x000000062a207e2b */ /* 0x000fe20008000020 */
[----:B------:R-:W-:Y:S01]  /*4f90*/  UMOV UR6, 0x55555555 ;  /* 0x5555555500067882 */ /* 0x000fe20000000000 */
[----:B------:R-:W-:-:S03]  /*4fa0*/  UMOV UR7, 0x3fb55555 ;  /* 0x3fb5555500077882 */ /* 0x000fc60000000000 */
[----:B------:R-:W-:Y:S02]  /*4fb0*/  VIADD R45, R29, 0x100000 ;  /* 0x001000001d2d7836 */ /* 0x000fe40000000000 */
[----:B------:R-:W-:Y:S01]  /*4fc0*/  IMAD.MOV.U32 R44, RZ, RZ, R28 ;  /* 0x000000ffff2c7224 */ /* 0x000fe200078e001c */
[----:B------:R-:W-:-:S08]  /*4fd0*/  DFMA R26, R42, R32, UR6 ;  /* 0x000000062a1a7e2b */ /* 0x000fd00008000020 */
[----:B------:R-:W-:Y:S01]  /*4fe0*/  DADD R38, -R26, UR6 ;  /* 0x000000061a267e29 */ /* 0x000fe20008000100 */
[----:B------:R-:W-:Y:S01]  /*4ff0*/  UMOV UR6, 0xb9e7b0 ;  /* 0x00b9e7b000067882 */ /* 0x000fe20000000000 */
[----:B------:R-:W-:-:S06]  /*5000*/  UMOV UR7, 0x3c46a4cb ;  /* 0x3c46a4cb00077882 */ /* 0x000fcc0000000000 */
[----:B------:R-:W-:Y:S02]  /*5010*/  DFMA R38, R42, R32, R38 ;  /* 0x000000202a26722b */ /* 0x000fe40000000026 */
[C---:B------:R-:W-:Y:S02]  /*5020*/  DFMA R42, R24.reuse, R24, -R30 ;  /* 0x00000018182a722b */ /* 0x040fe4000000081e */
[----:B------:R-:W-:-:S04]  /*5030*/  DMUL R32, R24, R30 ;  /* 0x0000001e18207228 */ /* 0x000fc80000000000 */
[----:B------:R-:W-:Y:S01]  /*5040*/  DADD R38, R38, -UR6 ;  /* 0x8000000626267e29 */ /* 0x000fe20008000000 */
[----:B------:R-:W-:Y:S01]  /*5050*/  UMOV UR6, 0x80000000 ;  /* 0x8000000000067882 */ /* 0x000fe20000000000 */
[C---:B------:R-:W-:Y:S01]  /*5060*/  DFMA R42, R24.reuse, R44, R42 ;  /* 0x0000002c182a722b */ /* 0x040fe2000000002a */
[----:B------:R-:W-:Y:S01]  /*5070*/  UMOV UR7, 0x43300000 ;  /* 0x4330000000077882 */ /* 0x000fe20000000000 */
[----:B------:R-:W-:-:S08]  /*5080*/  DFMA R44, R24, R30, -R32 ;  /* 0x0000001e182c722b */ /* 0x000fd00000000820 */
[----:B------:R-:W-:Y:S02]  /*5090*/  DFMA R44, R28, R30, R44 ;  /* 0x0000001e1c2c722b */ /* 0x000fe4000000002c */
[----:B------:R-:W-:-:S06]  /*50a0*/  DADD R30, R26, R38 ;  /* 0x000000001a1e7229 */ /* 0x000fcc0000000026 */
[----:B------:R-:W-:Y:S02]  /*50b0*/  DFMA R42, R24, R42, R44 ;  /* 0x0000002a182a722b */ /* 0x000fe4000000002c */
[----:B------:R-:W-:Y:S02]  /*50c0*/  DADD R44, R26, -R30 ;  /* 0x000000001a2c7229 */ /* 0x000fe4000000081e */
[----:B------:R-:W-:-:S06]  /*50d0*/  DMUL R26, R30, R32 ;  /* 0x000000201e1a7228 */ /* 0x000fcc0000000000 */
[----:B------:R-:W-:Y:S02]  /*50e0*/  DADD R44, R38, R44 ;  /* 0x00000000262c7229 */ /* 0x000fe4000000002c */
[----:B------:R-:W-:-:S08]  /*50f0*/  DFMA R38, R30, R32, -R26 ;  /* 0x000000201e26722b */ /* 0x000fd0000000081a */
[----:B------:R-:W-:-:S08]  /*5100*/  DFMA R38, R30, R42, R38 ;  /* 0x0000002a1e26722b */ /* 0x000fd00000000026 */
[----:B------:R-:W-:-:S08]  /*5110*/  DFMA R44, R44, R32, R38 ;  /* 0x000000202c2c722b */ /* 0x000fd00000000026 */
[----:B------:R-:W-:-:S08]  /*5120*/  DADD R32, R26, R44 ;  /* 0x000000001a207229 */ /* 0x000fd0000000002c */
[--C-:B------:R-:W-:Y:S02]  /*5130*/  DADD R30, R24, R32.reuse ;  /* 0x00000000181e7229 */ /* 0x100fe40000000020 */
[----:B------:R-:W-:-:S06]  /*5140*/  DADD R26, R26, -R32 ;  /* 0x000000001a1a7229 */ /* 0x000fcc0000000820 */
[----:B------:R-:W-:Y:S02]  /*5150*/  DADD R24, R24, -R30 ;  /* 0x0000000018187229 */ /* 0x000fe4000000081e */
[----:B------:R-:W-:-:S06]  /*5160*/  DADD R26, R44, R26 ;  /* 0x000000002c1a7229 */ /* 0x000fcc000000001a */
[----:B------:R-:W-:-:S08]  /*5170*/  DADD R24, R32, R24 ;  /* 0x0000000020187229 */ /* 0x000fd00000000018 */
[----:B------:R-:W-:-:S08]  /*5180*/  DADD R24, R26, R24 ;  /* 0x000000001a187229 */ /* 0x000fd00000000018 */
[----:B------:R-:W-:Y:S01]  /*5190*/  DADD R28, R28, R24 ;  /* 0x000000001c1c7229 */ /* 0x000fe20000000018 */
[----:B------:R-:W-:Y:S01]  /*51a0*/  LOP3.LUT R24, R17, 0x80000000, RZ, 0x3c, !PT ;  /* 0x8000000011187812 */ /* 0x000fe200078e3cff */
[----:B------:R-:W-:-:S06]  /*51b0*/  IMAD.MOV.U32 R25, RZ, RZ, 0x43300000 ;  /* 0x43300000ff197424 */ /* 0x000fcc00078e00ff */
[----:B------:R-:W-:Y:S02]  /*51c0*/  DADD R26, R30, R28 ;  /* 0x000000001e1a7229 */ /* 0x000fe4000000001c */
[----:B------:R-:W-:Y:S01]  /*51d0*/  DADD R24, R24, -UR6 ;  /* 0x8000000618187e29 */ /* 0x000fe20008000000 */
[----:B------:R-:W-:Y:S01]  /*51e0*/  UMOV UR6, 0xfefa39ef ;  /* 0xfefa39ef00067882 */ /* 0x000fe20000000000 */
[----:B------:R-:W-:-:S04]  /*51f0*/  UMOV UR7, 0x3fe62e42 ;  /* 0x3fe62e4200077882 */ /* 0x000fc80000000000 */
[--C-:B------:R-:W-:Y:S02]  /*5200*/  DADD R32, R30, -R26.reuse ;  /* 0x000000001e207229 */ /* 0x100fe4000000081a */
[----:B------:R-:W-:-:S06]  /*5210*/  DFMA R22, R24, UR6, R26 ;  /* 0x0000000618167c2b */ /* 0x000fcc000800001a */
[----:B------:R-:W-:Y:S02]  /*5220*/  DADD R32, R28, R32 ;  /* 0x000000001c207229 */ /* 0x000fe40000000020 */
[----:B------:R-:W-:-:S08]  /*5230*/  DFMA R30, R24, -UR6, R22 ;  /* 0x80000006181e7c2b */ /* 0x000fd00008000016 */
[----:B------:R-:W-:-:S08]  /*5240*/  DADD R30, -R26, R30 ;  /* 0x000000001a1e7229 */ /* 0x000fd0000000011e */
[----:B------:R-:W-:-:S08]  /*5250*/  DADD R30, R32, -R30 ;  /* 0x00000000201e7229 */ /* 0x000fd0000000081e */
[----:B------:R-:W-:-:S08]  /*5260*/  DFMA R30, R24, UR12, R30 ;  /* 0x0000000c181e7c2b */ /* 0x000fd0000800001e */
[----:B------:R-:W-:-:S08]  /*5270*/  DADD R24, R22, R30 ;  /* 0x0000000016187229 */ /* 0x000fd0000000001e */
[----:B------:R-:W-:Y:S02]  /*5280*/  DADD R22, R22, -R24 ;  /* 0x0000000016167229 */ /* 0x000fe40000000818 */
[----:B------:R-:W-:-:S06]  /*5290*/  DMUL R32, R24, 2 ;  /* 0x4000000018207828 */ /* 0x000fcc0000000000 */
[----:B------:R-:W-:Y:S02]  /*52a0*/  DADD R22, R30, R22 ;  /* 0x000000001e167229 */ /* 0x000fe40000000016 */
[----:B------:R-:W-:-:S08]  /*52b0*/  DFMA R26, R24, 2, -R32 ;  /* 0x40000000181a782b */ /* 0x000fd00000000820 */
[----:B------:R-:W-:Y:S01]  /*52c0*/  DFMA R26, R22, 2, R26 ;  /* 0x40000000161a782b */ /* 0x000fe2000000001a */
[----:B------:R-:W-:Y:S02]  /*52d0*/  IMAD.MOV.U32 R22, RZ, RZ, 0x652b82fe ;  /* 0x652b82feff167424 */ /* 0x000fe400078e00ff */
[----:B------:R-:W-:-:S05]  /*52e0*/  IMAD.MOV.U32 R23, RZ, RZ, 0x3ff71547 ;  /* 0x3ff71547ff177424 */ /* 0x000fca00078e00ff */
[----:B------:R-:W-:-:S08]  /*52f0*/  DADD R24, R32, R26 ;  /* 0x0000000020187229 */ /* 0x000fd0000000001a */
[----:B------:R-:W-:Y:S02]  /*5300*/  DFMA R22, R24, R22, 6.75539944105574400000e+15 ;  /* 0x433800001816742b */ /* 0x000fe40000000016 */
[----:B------:R-:W-:-:S06]  /*5310*/  FSETP.GEU.AND P2, PT, |R25|, 4.1917929649353027344, PT ;  /* 0x4086232b1900780b */ /* 0x000fcc0003f4e200 */
[----:B------:R-:W-:-:S08]  /*5320*/  DADD R30, R22, -6.75539944105574400000e+15 ;  /* 0xc3380000161e7429 */ /* 0x000fd00000000000 */
[----:B------:R-:W-:Y:S01]  /*5330*/  DFMA R28, R30, -UR6, R24 ;  /* 0x800000061e1c7c2b */ /* 0x000fe20008000018 */
[----:B------:R-:W-:Y:S01]  /*5340*/  UMOV UR6, 0x3b39803f ;  /* 0x3b39803f00067882 */ /* 0x000fe20000000000 */
[----:B------:R-:W-:-:S06]  /*5350*/  UMOV UR7, 0x3c7abc9e ;  /* 0x3c7abc9e00077882 */ /* 0x000fcc0000000000 */
[----:B------:R-:W-:Y:S01]  /*5360*/  DFMA R28, R30, -UR6, R28 ;  /* 0x800000061e1c7c2b */ /* 0x000fe2000800001c */
[----:B------:R-:W-:Y:S01]  /*5370*/  UMOV UR6, 0x69ce2bdf ;  /* 0x69ce2bdf00067882 */ /* 0x000fe20000000000 */
[----:B------:R-:W-:Y:S01]  /*5380*/  IMAD.MOV.U32 R30, RZ, RZ, -0x35dec16 ;  /* 0xfca213eaff1e7424 */ /* 0x000fe200078e00ff */
[----:B------:R-:W-:Y:S01]  /*5390*/  UMOV UR7, 0x3e5ade15 ;  /* 0x3e5ade1500077882 */ /* 0x000fe20000000000 */
[----:B------:R-:W-:-:S06]  /*53a0*/  IMAD.MOV.U32 R31, RZ, RZ, 0x3e928af3 ;  /* 0x3e928af3ff1f7424 */ /* 0x000fcc00078e00ff */
[----:B------:R-:W-:Y:S01]  /*53b0*/  DFMA R30, R28, UR6, R30 ;  /* 0x000000061c1e7c2b */ /* 0x000fe2000800001e */
[----:B------:R-:W-:Y:S01]  /*53c0*/  UMOV UR6, 0x62401315 ;  /* 0x6240131500067882 */ /* 0x000fe20000000000 */
[----:B------:R-:W-:-:S06]  /*53d0*/  UMOV UR7, 0x3ec71dee ;  /* 0x3ec71dee00077882 */ /* 0x000fcc0000000000 */
[----:B------:R-:W-:Y:S01]  /*53e0*/  DFMA R30, R28, R30, UR6 ;  /* 0x000000061c1e7e2b */ /* 0x000fe2000800001e */
        /* <DEDUP_REMOVED lines=20> */
[----:B------:R-:W-:-:S08]  /*5530*/  DFMA R30, R28, R30, UR6 ;  /* 0x000000061c1e7e2b */ /* 0x000fd0000800001e */
[----:B------:R-:W-:-:S08]  /*5540*/  DFMA R30, R28, R30, 1 ;  /* 0x3ff000001c1e742b */ /* 0x000fd0000000001e */
[----:B------:R-:W-:Y:S02]  /*5550*/  DFMA R30, R28, R30, 1 ;  /* 0x3ff000001c1e742b */ /* 0x000fe4000000001e */
[----:B------:R-:W-:-:S08]  /*5560*/  DADD R28, R32, -R24 ;  /* 0x00000000201c7229 */ /* 0x000fd00000000818 */
[----:B------:R-:W-:Y:S01]  /*5570*/  DADD R28, R26, R28 ;  /* 0x000000001a1c7229 */ /* 0x000fe2000000001c */
[----:B------:R-:W-:Y:S02]  /*5580*/  IMAD R27, R22, 0x100000, R31 ;  /* 0x00100000161b7824 */ /* 0x000fe400078e021f */
[----:B------:R-:W-:Y:S01]  /*5590*/  IMAD.MOV.U32 R26, RZ, RZ, R30 ;  /* 0x000000ffff1a7224 */ /* 0x000fe200078e001e */
[----:B------:R-:W-:Y:S07]  /*55a0*/  @!P2 BRA `(.L_x_53) ;  /* 0x000000000034a947 */ /* 0x000fee0003800000 */
[----:B------:R-:W-:Y:S01]  /*55b0*/  FSETP.GEU.AND P3, PT, |R25|, 4.2275390625, PT ;  /* 0x408748001900780b */ /* 0x000fe20003f6e200 */
[C---:B------:R-:W-:Y:S02]  /*55c0*/  DADD R26, R24.reuse, +INF ;  /* 0x7ff00000181a7429 */ /* 0x040fe40000000000 */
[----:B------:R-:W-:-:S08]  /*55d0*/  DSETP.GEU.AND P2, PT, R24, RZ, PT ;  /* 0x000000ff1800722a */ /* 0x000fd00003f4e000 */
[----:B------:R-:W-:Y:S02]  /*55e0*/  FSEL R26, R26, RZ, P2 ;  /* 0x000000ff1a1a7208 */ /* 0x000fe40001000000 */
[----:B------:R-:W-:Y:S01]  /*55f0*/  FSEL R27, R27, RZ, P2 ;  /* 0x000000ff1b1b7208 */ /* 0x000fe20001000000 */
[----:B------:R-:W-:Y:S06]  /*5600*/  @P3 BRA `(.L_x_53) ;  /* 0x00000000001c3947 */ /* 0x000fec0003800000 */
[----:B------:R-:W-:Y:S01]  /*5610*/  LEA.HI R15, R22, R22, RZ, 0x1 ;  /* 0x00000016160f7211 */ /* 0x000fe200078f08ff */
[----:B------:R-:W-:-:S03]  /*5620*/  IMAD.MOV.U32 R26, RZ, RZ, RZ ;  /* 0x000000ffff1a7224 */ /* 0x000fc600078e00ff */
[----:B------:R-:W-:-:S05]  /*5630*/  SHF.R.S32.HI R15, RZ, 0x1, R15 ;  /* 0x00000001ff0f7819 */ /* 0x000fca000001140f */
[----:B------:R-:W-:Y:S02]  /*5640*/  IMAD.IADD R22, R22, 0x1, -R15 ;  /* 0x0000000116167824 */ /* 0x000fe400078e0a0f */
[----:B------:R-:W-:-:S03]  /*5650*/  IMAD R31, R15, 0x100000, R31 ;  /* 0x001000000f1f7824 */ /* 0x000fc600078e021f */
[----:B------:R-:W-:-:S06]  /*5660*/  LEA R27, R22, 0x3ff00000, 0x14 ;  /* 0x3ff00000161b7811 */ /* 0x000fcc00078ea0ff */
[----:B------:R-:W-:-:S11]  /*5670*/  DMUL R26, R30, R26 ;  /* 0x0000001a1e1a7228 */ /* 0x000fd60000000000 */
.L_x_53:
[----:B------:R-:W-:Y:S01]  /*5680*/  DFMA R28, R28, R26, R26 ;  /* 0x0000001a1c1c722b */ /* 0x000fe2000000001a */
[----:B------:R-:W-:Y:S01]  /*5690*/  IMAD.MOV.U32 R17, RZ, RZ, 0x0 ;  /* 0x00000000ff117424 */ /* 0x000fe200078e00ff */
[----:B------:R-:W-:-:S08]  /*56a0*/  DSETP.NEU.AND P2, PT, |R26|, +INF , PT ;  /* 0x7ff000001a00742a */ /* 0x000fd00003f4d200 */
[----:B------:R-:W-:Y:S02]  /*56b0*/  FSEL R15, R26, R28, !P2 ;  /* 0x0000001c1a0f7208 */ /* 0x000fe40005000000 */
[----:B------:R-:W-:Y:S01]  /*56c0*/  FSEL R26, R27, R29, !P2 ;  /* 0x0000001d1b1a7208 */ /* 0x000fe20005000000 */
[----:B------:R-:W-:Y:S06]  /*56d0*/  RET.REL.NODEC R16 `(_Z7Cal_valPdS_P14Diff_questionsm) ;  /* 0xffffffa810487950 */ /* 0x000fec0003c3ffff */
        .type           $_Z7Cal_valPdS_P14Diff_questionsm$__internal_trig_reduction_slowpathd,@function
        .size           $_Z7Cal_valPdS_P14Diff_questionsm$__internal_trig_reduction_slowpathd,(.L_x_72 - $_Z7Cal_valPdS_P14Diff_questionsm$__internal_trig_reduction_slowpathd)
$_Z7Cal_valPdS_P14Diff_questionsm$__internal_trig_reduction_slowpathd:
[----:B------:R-:W-:Y:S01]  /*56e0*/  SHF.R.U32.HI R15, RZ, 0x14, R25 ;  /* 0x00000014ff0f7819 */ /* 0x000fe20000011619 */
[----:B------:R-:W-:-:S03]  /*56f0*/  IMAD.MOV.U32 R16, RZ, RZ, RZ ;  /* 0x000000ffff107224 */ /* 0x000fc600078e00ff */
[----:B------:R-:W-:-:S04]  /*5700*/  LOP3.LUT R17, R15, 0x7ff, RZ, 0xc0, !PT ;  /* 0x000007ff0f117812 */ /* 0x000fc800078ec0ff */
[----:B------:R-:W-:-:S13]  /*5710*/  ISETP.NE.AND P1, PT, R17, 0x7ff, PT ;  /* 0x000007ff1100780c */ /* 0x000fda0003f25270 */
[----:B------:R-:W-:Y:S05]  /*5720*/  @!P1 BRA `(.L_x_54) ;  /* 0x00000008004c9947 */ /* 0x000fea0003800000 */
[----:B------:R-:W-:Y:S01]  /*5730*/  VIADD R16, R17, 0xfffffc00 ;  /* 0xfffffc0011107836 */ /* 0x000fe20000000000 */
[----:B------:R-:W-:Y:S01]  /*5740*/  BSSY.RECONVERGENT B1, `(.L_x_55) ;  /* 0x0000030000017945 */ /* 0x000fe20003800200 */
[----:B------:R-:W-:-:S03]  /*5750*/  CS2R R36, SRZ ;  /* 0x0000000000247805 */ /* 0x000fc6000001ff00 */
[----:B------:R-:W-:Y:S02]  /*5760*/  SHF.R.U32.HI R20, RZ, 0x6, R16 ;  /* 0x00000006ff147819 */ /* 0x000fe40000011610 */
[----:B------:R-:W-:Y:S02]  /*5770*/  ISETP.GE.U32.AND P1, PT, R16, 0x80, PT ;  /* 0x000000801000780c */ /* 0x000fe40003f26070 */
[C---:B------:R-:W-:Y:S02]  /*5780*/  IADD3 R21, PT, PT, -R20.reuse, 0x13, RZ ;  /* 0x0000001314157810 */ /* 0x040fe40007ffe1ff */
[----:B------:R-:W-:Y:S02]  /*5790*/  IADD3 R16, PT, PT, -R20, 0xf, RZ ;  /* 0x0000000f14107810 */ /* 0x000fe40007ffe1ff */
[----:B------:R-:W-:-:S04]  /*57a0*/  SEL R21, R21, 0x12, P1 ;  /* 0x0000001215157807 */ /* 0x000fc80000800000 */
[----:B------:R-:W-:-:S13]  /*57b0*/  ISETP.GE.AND P1, PT, R16, R21, PT ;  /* 0x000000151000720c */ /* 0x000fda0003f26270 */
[----:B------:R-:W-:Y:S05]  /*57c0*/  @P1 BRA `(.L_x_56) ;  /* 0x00000000009c1947 */ /* 0x000fea0003800000 */
[----:B------:R-:W0:Y:S01]  /*57d0*/  LDC.64 R22, c[0x0][0x358] ;  /* 0x0000d600ff167b82 */ /* 0x000e220000000a00 */
[C---:B------:R-:W-:Y:S01]  /*57e0*/  SHF.L.U64.HI R17, R24.reuse, 0xb, R25 ;  /* 0x0000000b18117819 */ /* 0x040fe20000010219 */
[----:B------:R-:W-:Y:S01]  /*57f0*/  BSSY.RECONVERGENT B2, `(.L_x_57) ;  /* 0x0000023000027945 */ /* 0x000fe20003800200 */
[----:B------:R-:W-:Y:S01]  /*5800*/  IMAD.SHL.U32 R35, R24, 0x800, RZ ;  /* 0x0000080018237824 */ /* 0x000fe200078e00ff */
[----:B------:R-:W-:Y:S01]  /*5810*/  IADD3 R24, PT, PT, RZ, -R20, -R21 ;  /* 0x80000014ff187210 */ /* 0x000fe20007ffe815 */
[----:B------:R-:W-:Y:S01]  /*5820*/  IMAD.MOV.U32 R27, RZ, RZ, R16 ;  /* 0x000000ffff1b7224 */ /* 0x000fe200078e0010 */
[----:B------:R-:W-:Y:S01]  /*5830*/  CS2R R36, SRZ ;  /* 0x0000000000247805 */ /* 0x000fe2000001ff00 */
[----:B------:R-:W-:Y:S01]  /*5840*/  IMAD.MOV.U32 R26, RZ, RZ, RZ ;  /* 0x000000ffff1a7224 */ /* 0x000fe200078e00ff */
[----:B------:R-:W-:-:S07]  /*5850*/  LOP3.LUT R39, R17, 0x80000000, RZ, 0xfc, !PT ;  /* 0x8000000011277812 */ /* 0x000fce00078efcff */
.L_x_58:
[----:B------:R-:W1:Y:S01]  /*5860*/  LDC.64 R16, c[0x4][0x10] ;  /* 0x01000400ff107b82 */ /* 0x000e620000000a00 */
[----:B0-----:R-:W-:Y:S02]  /*5870*/  R2UR UR4, R22 ;  /* 0x00000000160472ca */ /* 0x001fe400000e0000 */
[----:B------:R-:W-:Y:S01]  /*5880*/  R2UR UR5, R23 ;  /* 0x00000000170572ca */ /* 0x000fe200000e0000 */
[----:B-1----:R-:W-:-:S12]  /*5890*/  IMAD.WIDE R16, R27, 0x8, R16 ;  /* 0x000000081b107825 */ /* 0x002fd800078e0210 */
[----:B------:R-:W2:Y:S01]  /*58a0*/  LDG.E.64.CONSTANT R16, desc[UR4][R16.64] ;  /* 0x0000000410107981 */ /* 0x000ea2000c1e9b00 */
[----:B------:R-:W-:Y:S02]  /*58b0*/  IMAD.MOV.U32 R18, RZ, RZ, R36 ;  /* 0x000000ffff127224 */ /* 0x000fe400078e0024 */
[----:B------:R-:W-:Y:S02]  /*58c0*/  IMAD.MOV.U32 R19, RZ, RZ, R37 ;  /* 0x000000ffff137224 */ /* 0x000fe400078e0025 */
[----:B------:R-:W-:Y:S02]  /*58d0*/  VIADD R24, R24, 0x1 ;  /* 0x0000000118187836 */ /* 0x000fe40000000000 */
[----:B------:R-:W-:Y:S02]  /*58e0*/  VIADD R27, R27, 0x1 ;  /* 0x000000011b1b7836 */ /* 0x000fe40000000000 */
[----:B--2---:R-:W-:-:S04]  /*58f0*/  IMAD.WIDE.U32 R18, P3, R16, R35, R18 ;  /* 0x0000002310127225 */ /* 0x004fc80007860012 */
[----:B------:R-:W-:Y:S02]  /*5900*/  IMAD R29, R16, R39, RZ ;  /* 0x00000027101d7224 */ /* 0x000fe400078e02ff */
[CC--:B------:R-:W-:Y:S02]  /*5910*/  IMAD R28, R17.reuse, R35.reuse, RZ ;  /* 0x00000023111c7224 */ /* 0x0c0fe400078e02ff */
[----:B------:R-:W-:Y:S01]  /*5920*/  IMAD.HI.U32 R37, R17, R35, RZ ;  /* 0x0000002311257227 */ /* 0x000fe200078e00ff */
[----:B------:R-:W-:-:S03]  /*5930*/  IADD3 R19, P1, PT, R29, R19, RZ ;  /* 0x000000131d137210 */ /* 0x000fc60007f3e0ff */
[----:B------:R-:W-:Y:S01]  /*5940*/  IMAD R29, R26, 0x8, R1 ;  /* 0x000000081a1d7824 */ /* 0x000fe200078e0201 */
[----:B------:R-:W-:Y:S01]  /*5950*/  IADD3 R19, P2, PT, R28, R19, RZ ;  /* 0x000000131c137210 */ /* 0x000fe20007f5e0ff */
[----:B------:R-:W-:-:S04]  /*5960*/  IMAD.HI.U32 R28, R16, R39, RZ ;  /* 0x00000027101c7227 */ /* 0x000fc800078e00ff */
[----:B------:R-:W-:Y:S01]  /*5970*/  IMAD.X R16, RZ, RZ, R28, P3 ;  /* 0x000000ffff107224 */ /* 0x000fe200018e061c */
[----:B------:R1:W-:Y:S01]  /*5980*/  STL.64 [R29], R18 ;  /* 0x000000121d007387 */ /* 0x0003e20000100a00 */
[----:B------:R-:W-:-:S03]  /*5990*/  IMAD.HI.U32 R28, R17, R39, RZ ;  /* 0x00000027111c7227 */ /* 0x000fc600078e00ff */
[----:B------:R-:W-:Y:S01]  /*59a0*/  IADD3.X R16, P1, PT, R37, R16, RZ, P1, !PT ;  /* 0x0000001025107210 */ /* 0x000fe20000f3e4ff */
[----:B------:R-:W-:Y:S02]  /*59b0*/  IMAD R17, R17, R39, RZ ;  /* 0x0000002711117224 */ /* 0x000fe400078e02ff */
[----:B------:R-:W-:-:S03]  /*59c0*/  VIADD R26, R26, 0x1 ;  /* 0x000000011a1a7836 */ /* 0x000fc60000000000 */
[----:B------:R-:W-:Y:S01]  /*59d0*/  IADD3.X R36, P2, PT, R17, R16, RZ, P2, !PT ;  /* 0x0000001011247210 */ /* 0x000fe2000175e4ff */
[----:B------:R-:W-:Y:S01]  /*59e0*/  IMAD.X R16, RZ, RZ, R28, P1 ;  /* 0x000000ffff107224 */ /* 0x000fe200008e061c */
[----:B------:R-:W-:-:S03]  /*59f0*/  ISETP.NE.AND P1, PT, R24, -0xf, PT ;  /* 0xfffffff11800780c */ /* 0x000fc60003f25270 */
[----:B------:R-:W-:-:S10]  /*5a00*/  IMAD.X R37, RZ, RZ, R16, P2 ;  /* 0x000000ffff257224 */ /* 0x000fd400010e0610 */
[----:B-1----:R-:W-:Y:S05]  /*5a10*/  @P1 BRA `(.L_x_58) ;  /* 0xfffffffc00901947 */ /* 0x002fea000383ffff */
[----:B------:R-:W-:Y:S05]  /*5a20*/  BSYNC.RECONVERGENT B2 ;  /* 0x0000000000027941 */ /* 0x000fea0003800200 */
.L_x_57:
[----:B------:R-:W-:-:S07]  /*5a30*/  IMAD.MOV.U32 R16, RZ, RZ, R21 ;  /* 0x000000ffff107224 */ /* 0x000fce00078e0015 */
.L_x_56:
[----:B------:R-:W-:Y:S05]  /*5a40*/  BSYNC.RECONVERGENT B1 ;  /* 0x0000000000017941 */ /* 0x000fea0003800200 */
.L_x_55:
[----:B------:R-:W-:Y:S01]  /*5a50*/  LOP3.LUT P1, R29, R15, 0x3f, RZ, 0xc0, !PT ;  /* 0x0000003f0f1d7812 */ /* 0x000fe2000782c0ff */
[----:B------:R-:W-:-:S04]  /*5a60*/  IMAD.IADD R16, R20, 0x1, R16 ;  /* 0x0000000114107824 */ /* 0x000fc800078e0210 */
[----:B------:R-:W-:-:S05]  /*5a70*/  IMAD.U32 R21, R16, 0x8, R1 ;  /* 0x0000000810157824 */ /* 0x000fca00078e0001 */
[----:B------:R0:W-:Y:S04]  /*5a80*/  STL.64 [R21+-0x78], R36 ;  /* 0xffff882415007387 */ /* 0x0001e80000100a00 */
[----:B------:R-:W2:Y:S04]  /*5a90*/  @P1 LDL.64 R22, [R1+0x8] ;  /* 0x0000080001161983 */ /* 0x000ea80000100a00 */
[----:B------:R-:W3:Y:S04]  /*5aa0*/  LDL.64 R18, [R1+0x10] ;  /* 0x0000100001127983 */ /* 0x000ee80000100a00 */
[----:B------:R-:W4:Y:S01]  /*5ab0*/  LDL.64 R16, [R1+0x18] ;  /* 0x0000180001107983 */ /* 0x000f220000100a00 */
[----:B------:R-:W-:Y:S01]  /*5ac0*/  @P1 LOP3.LUT R15, R29, 0x3f, RZ, 0x3c, !PT ;  /* 0x0000003f1d0f1812 */ /* 0x000fe200078e3cff */
[----:B------:R-:W-:Y:S01]  /*5ad0*/  BSSY.RECONVERGENT B1, `(.L_x_59) ;  /* 0x0000034000017945 */ /* 0x000fe20003800200 */
[----:B--2---:R-:W-:-:S02]  /*5ae0*/  @P1 SHF.R.U64 R20, R22, 0x1, R23 ;  /* 0x0000000116141819 */ /* 0x004fc40000001217 */
[----:B------:R-:W-:Y:S02]  /*5af0*/  @P1 SHF.R.U32.HI R22, RZ, 0x1, R23 ;  /* 0x00000001ff161819 */ /* 0x000fe40000011617 */
[--C-:B---3--:R-:W-:Y:S02]  /*5b00*/  @P1 SHF.R.U32.HI R28, RZ, 0x1, R19.reuse ;  /* 0x00000001ff1c1819 */ /* 0x108fe40000011613 */
[C-C-:B------:R-:W-:Y:S02]  /*5b10*/  @P1 SHF.R.U64 R26, R18.reuse, 0x1, R19.reuse ;  /* 0x00000001121a1819 */ /* 0x140fe40000001213 */
[----:B------:R-:W-:Y:S02]  /*5b20*/  @P1 SHF.L.U32 R23, R18, R29, RZ ;  /* 0x0000001d12171219 */ /* 0x000fe400000006ff */
[----:B------:R-:W-:Y:S02]  /*5b30*/  @P1 SHF.R.U64 R20, R20, R15, R22 ;  /* 0x0000000f14141219 */ /* 0x000fe40000001216 */
[----:B------:R-:W-:-:S02]  /*5b40*/  @P1 SHF.L.U64.HI R24, R18, R29, R19 ;  /* 0x0000001d12181219 */ /* 0x000fc40000010213 */
[----:B0-----:R-:W-:Y:S02]  /*5b50*/  @P1 SHF.R.U32.HI R21, RZ, R15, R22 ;  /* 0x0000000fff151219 */ /* 0x001fe40000011616 */
[----:B----4-:R-:W-:Y:S02]  /*5b60*/  @P1 SHF.L.U32 R22, R16, R29, RZ ;  /* 0x0000001d10161219 */ /* 0x010fe400000006ff */
[----:B------:R-:W-:Y:S02]  /*5b70*/  @P1 SHF.R.U64 R27, R26, R15, R28 ;  /* 0x0000000f1a1b1219 */ /* 0x000fe4000000121c */
[----:B------:R-:W-:Y:S02]  /*5b80*/  @P1 LOP3.LUT R18, R23, R20, RZ, 0xfc, !PT ;  /* 0x0000001417121212 */ /* 0x000fe400078efcff */
[----:B------:R-:W-:Y:S02]  /*5b90*/  @P1 LOP3.LUT R19, R24, R21, RZ, 0xfc, !PT ;  /* 0x0000001518131212 */ /* 0x000fe400078efcff */
[----:B------:R-:W-:-:S02]  /*5ba0*/  @P1 SHF.L.U64.HI R20, R16, R29, R17 ;  /* 0x0000001d10141219 */ /* 0x000fc40000010211 */
[----:B------:R-:W-:Y:S01]  /*5bb0*/  @P1 LOP3.LUT R16, R22, R27, RZ, 0xfc, !PT ;  /* 0x0000001b16101212 */ /* 0x000fe200078efcff */
[C---:B------:R-:W-:Y:S01]  /*5bc0*/  IMAD.SHL.U32 R22, R18.reuse, 0x4, RZ ;  /* 0x0000000412167824 */ /* 0x040fe200078e00ff */
[----:B------:R-:W-:Y:S02]  /*5bd0*/  @P1 SHF.R.U32.HI R15, RZ, R15, R28 ;  /* 0x0000000fff0f1219 */ /* 0x000fe4000001161c */
[----:B------:R-:W-:Y:S02]  /*5be0*/  SHF.L.U64.HI R23, R18, 0x2, R19 ;  /* 0x0000000212177819 */ /* 0x000fe40000010213 */
[----:B------:R-:W-:Y:S02]  /*5bf0*/  @P1 LOP3.LUT R17, R20, R15, RZ, 0xfc, !PT ;  /* 0x0000000f14111212 */ /* 0x000fe400078efcff */
[----:B------:R-:W-:Y:S02]  /*5c00*/  SHF.L.W.U32.HI R19, R19, 0x2, R16 ;  /* 0x0000000213137819 */ /* 0x000fe40000010e10 */
[----:B------:R-:W-:-:S02]  /*5c10*/  IADD3 RZ, P1, PT, RZ, -R22, RZ ;  /* 0x80000016ffff7210 */ /* 0x000fc40007f3e0ff */
[----:B------:R-:W-:Y:S02]  /*5c20*/  LOP3.LUT R15, RZ, R23, RZ, 0x33, !PT ;  /* 0x00000017ff0f7212 */ /* 0x000fe400078e33ff */
[----:B------:R-:W-:Y:S02]  /*5c30*/  SHF.L.W.U32.HI R16, R16, 0x2, R17 ;  /* 0x0000000210107819 */ /* 0x000fe40000010e11 */
[----:B------:R-:W-:Y:S02]  /*5c40*/  LOP3.LUT R20, RZ, R19, RZ, 0x33, !PT ;  /* 0x00000013ff147212 */ /* 0x000fe400078e33ff */
[----:B------:R-:W-:Y:S02]  /*5c50*/  IADD3.X R18, P1, PT, RZ, R15, RZ, P1, !PT ;  /* 0x0000000fff127210 */ /* 0x000fe40000f3e4ff */
[----:B------:R-:W-:Y:S02]  /*5c60*/  LOP3.LUT R15, RZ, R16, RZ, 0x33, !PT ;  /* 0x00000010ff0f7212 */ /* 0x000fe400078e33ff */
[----:B------:R-:W-:-:S02]  /*5c70*/  IADD3.X R20, P2, PT, RZ, R20, RZ, P1, !PT ;  /* 0x00000014ff147210 */ /* 0x000fc40000f5e4ff */
[----:B------:R-:W-:-:S03]  /*5c80*/  ISETP.GT.U32.AND P3, PT, R19, -0x1, PT ;  /* 0xffffffff1300780c */ /* 0x000fc60003f64070 */
[----:B------:R-:W-:Y:S01]  /*5c90*/  IMAD.X R15, RZ, RZ, R15, P2 ;  /* 0x000000ffff0f7224 */ /* 0x000fe200010e060f */
[----:B------:R-:W-:-:S04]  /*5ca0*/  ISETP.GT.AND.EX P1, PT, R16, -0x1, PT, P3 ;  /* 0xffffffff1000780c */ /* 0x000fc80003f24330 */
[----:B------:R-:W-:Y:S02]  /*5cb0*/  SEL R24, R16, R15, P1 ;  /* 0x0000000f10187207 */ /* 0x000fe40000800000 */
[----:B------:R-:W-:Y:S02]  /*5cc0*/  SEL R21, R19, R20, P1 ;  /* 0x0000001413157207 */ /* 0x000fe40000800000 */
[----:B------:R-:W-:Y:S02]  /*5cd0*/  ISETP.NE.U32.AND P2, PT, R24, RZ, PT ;  /* 0x000000ff1800720c */ /* 0x000fe40003f45070 */
[----:B------:R-:W-:Y:S02]  /*5ce0*/  SEL R23, R23, R18, P1 ;  /* 0x0000001217177207 */ /* 0x000fe40000800000 */
[----:B------:R-:W-:Y:S01]  /*5cf0*/  SEL R19, R21, R24, !P2 ;  /* 0x0000001815137207 */ /* 0x000fe20005000000 */
[----:B------:R-:W-:-:S05]  /*5d00*/  @!P1 IMAD.MOV R22, RZ, RZ, -R22 ;  /* 0x000000ffff169224 */ /* 0x000fca00078e0a16 */
[----:B------:R-:W0:Y:S02]  /*5d10*/  FLO.U32 R19, R19 ;  /* 0x0000001300137300 */ /* 0x000e2400000e0000 */
[C---:B0-----:R-:W-:Y:S02]  /*5d20*/  IADD3 R20, PT, PT, -R19.reuse, 0x1f, RZ ;  /* 0x0000001f13147810 */ /* 0x041fe40007ffe1ff */
[----:B------:R-:W-:-:S03]  /*5d30*/  IADD3 R15, PT, PT, -R19, 0x3f, RZ ;  /* 0x0000003f130f7810 */ /* 0x000fc60007ffe1ff */
[----:B------:R-:W-:-:S05]  /*5d40*/  @P2 IMAD.MOV R15, RZ, RZ, R20 ;  /* 0x000000ffff0f2224 */ /* 0x000fca00078e0214 */
[----:B------:R-:W-:-:S13]  /*5d50*/  ISETP.NE.AND P2, PT, R15, RZ, PT ;  /* 0x000000ff0f00720c */ /* 0x000fda0003f45270 */
[----:B------:R-:W-:Y:S05]  /*5d60*/  @!P2 BRA `(.L_x_60) ;  /* 0x000000000028a947 */ /* 0x000fea0003800000 */
[C---:B------:R-:W-:Y:S02]  /*5d70*/  LOP3.LUT R18, R15.reuse, 0x3f, RZ, 0xc0, !PT ;  /* 0x0000003f0f127812 */ /* 0x040fe400078ec0ff */
[--C-:B------:R-:W-:Y:S02]  /*5d80*/  SHF.R.U64 R20, R22, 0x1, R23.reuse ;  /* 0x0000000116147819 */ /* 0x100fe40000001217 */
[----:B------:R-:W-:Y:S02]  /*5d90*/  SHF.R.U32.HI R22, RZ, 0x1, R23 ;  /* 0x00000001ff167819 */ /* 0x000fe40000011617 */
[----:B------:R-:W-:Y:S02]  /*5da0*/  LOP3.LUT R19, R15, 0x3f, RZ, 0xc, !PT ;  /* 0x0000003f0f137812 */ /* 0x000fe400078e0cff */
[CC--:B------:R-:W-:Y:S02]  /*5db0*/  SHF.L.U64.HI R24, R21.reuse, R18.reuse, R24 ;  /* 0x0000001215187219 */ /* 0x0c0fe40000010218 */
[----:B------:R-:W-:-:S02]  /*5dc0*/  SHF.L.U32 R21, R21, R18, RZ ;  /* 0x0000001215157219 */ /* 0x000fc400000006ff */
[-CC-:B------:R-:W-:Y:S02]  /*5dd0*/  SHF.R.U64 R18, R20, R19.reuse, R22.reuse ;  /* 0x0000001314127219 */ /* 0x180fe40000001216 */
[----:B------:R-:W-:Y:S02]  /*5de0*/  SHF.R.U32.HI R19, RZ, R19, R22 ;  /* 0x00000013ff137219 */ /* 0x000fe40000011616 */
[----:B------:R-:W-:Y:S02]  /*5df0*/  LOP3.LUT R21, R21, R18, RZ, 0xfc, !PT ;  /* 0x0000001215157212 */ /* 0x000fe400078efcff */
[----:B------:R-:W-:-:S07]  /*5e00*/  LOP3.LUT R24, R24, R19, RZ, 0xfc, !PT ;  /* 0x0000001318187212 */ /* 0x000fce00078efcff */
.L_x_60:
[----:B------:R-:W-:Y:S05]  /*5e10*/  BSYNC.RECONVERGENT B1 ;  /* 0x0000000000017941 */ /* 0x000fea0003800200 */
.L_x_59:
[----:B------:R-:W-:-:S04]  /*5e20*/  IMAD.WIDE.U32 R22, R21, 0x2168c235, RZ ;  /* 0x2168c23515167825 */ /* 0x000fc800078e00ff */
[----:B------:R-:W-:Y:S01]  /*5e30*/  IMAD.MOV.U32 R18, RZ, RZ, R23 ;  /* 0x000000ffff127224 */ /* 0x000fe200078e0017 */
[----:B------:R-:W-:Y:S01]  /*5e40*/  IADD3 RZ, P2, PT, R22, R22, RZ ;  /* 0x0000001616ff7210 */ /* 0x000fe20007f5e0ff */
[----:B------:R-:W-:Y:S02]  /*5e50*/  IMAD.MOV.U32 R19, RZ, RZ, RZ ;  /* 0x000000ffff137224 */ /* 0x000fe400078e00ff */
[----:B------:R-:W-:-:S04]  /*5e60*/  IMAD.HI.U32 R20, R24, -0x36f0255e, RZ ;  /* 0xc90fdaa218147827 */ /* 0x000fc800078e00ff */
[----:B------:R-:W-:-:S04]  /*5e70*/  IMAD.WIDE.U32 R18, R21, -0x36f0255e, R18 ;  /* 0xc90fdaa215127825 */ /* 0x000fc800078e0012 */
[C---:B------:R-:W-:Y:S02]  /*5e80*/  IMAD R21, R24.reuse, -0x36f0255e, RZ ;  /* 0xc90fdaa218157824 */ /* 0x040fe400078e02ff */
[----:B------:R-:W-:-:S04]  /*5e90*/  IMAD.WIDE.U32 R18, P3, R24, 0x2168c235, R18 ;  /* 0x2168c23518127825 */ /* 0x000fc80007860012 */
[----:B------:R-:W-:Y:S01]  /*5ea0*/  IMAD.X R20, RZ, RZ, R20, P3 ;  /* 0x000000ffff147224 */ /* 0x000fe200018e0614 */
[----:B------:R-:W-:Y:S02]  /*5eb0*/  IADD3 R19, P3, PT, R21, R19, RZ ;  /* 0x0000001315137210 */ /* 0x000fe40007f7e0ff */
[----:B------:R-:W-:Y:S02]  /*5ec0*/  IADD3.X RZ, P2, PT, R18, R18, RZ, P2, !PT ;  /* 0x0000001212ff7210 */ /* 0x000fe4000175e4ff */
[C---:B------:R-:W-:Y:S01]  /*5ed0*/  ISETP.GT.U32.AND P4, PT, R19.reuse, RZ, PT ;  /* 0x000000ff1300720c */ /* 0x040fe20003f84070 */
[----:B------:R-:W-:Y:S01]  /*5ee0*/  IMAD.X R20, RZ, RZ, R20, P3 ;  /* 0x000000ffff147224 */ /* 0x000fe200018e0614 */
[----:B------:R-:W-:-:S04]  /*5ef0*/  IADD3.X R18, P3, PT, R19, R19, RZ, P2, !PT ;  /* 0x0000001313127210 */ /* 0x000fc8000177e4ff */
[C---:B------:R-:W-:Y:S01]  /*5f00*/  ISETP.GT.AND.EX P2, PT, R20.reuse, RZ, PT, P4 ;  /* 0x000000ff1400720c */ /* 0x040fe20003f44340 */
[----:B------:R-:W-:-:S03]  /*5f10*/  IMAD.X R21, R20, 0x1, R20, P3 ;  /* 0x0000000114157824 */ /* 0x000fc600018e0614 */
[----:B------:R-:W-:Y:S02]  /*5f20*/  SEL R18, R18, R19, P2 ;  /* 0x0000001312127207 */ /* 0x000fe40001000000 */
[----:B------:R-:W-:Y:S02]  /*5f30*/  SEL R19, R21, R20, P2 ;  /* 0x0000001415137207 */ /* 0x000fe40001000000 */
[----:B------:R-:W-:Y:S02]  /*5f40*/  IADD3 R18, P3, PT, R18, 0x1, RZ ;  /* 0x0000000112127810 */ /* 0x000fe40007f7e0ff */
[----:B------:R-:W-:Y:S02]  /*5f50*/  SEL R20, RZ, 0xffffffff, !P2 ;  /* 0xffffffffff147807 */ /* 0x000fe40005000000 */
[----:B------:R-:W-:Y:S01]  /*5f60*/  LOP3.LUT P2, R25, R25, 0x80000000, RZ, 0xc0, !PT ;  /* 0x8000000019197812 */ /* 0x000fe2000784c0ff */
[----:B------:R-:W-:Y:S01]  /*5f70*/  IMAD.X R19, RZ, RZ, R19, P3 ;  /* 0x000000ffff137224 */ /* 0x000fe200018e0613 */
[----:B------:R-:W-:Y:S01]  /*5f80*/  SHF.R.U32.HI R21, RZ, 0x1e, R17 ;  /* 0x0000001eff157819 */ /* 0x000fe20000011611 */
[----:B------:R-:W-:Y:S01]  /*5f90*/  IMAD.IADD R20, R20, 0x1, -R15 ;  /* 0x0000000114147824 */ /* 0x000fe200078e0a0f */
[----:B------:R-:W-:-:S02]  /*5fa0*/  @!P1 LOP3.LUT R25, R25, 0x80000000, RZ, 0x3c, !PT ;  /* 0x8000000019199812 */ /* 0x000fc400078e3cff */
[----:B------:R-:W-:Y:S02]  /*5fb0*/  SHF.R.U64 R18, R18, 0xa, R19 ;  /* 0x0000000a12127819 */ /* 0x000fe40000001213 */
[----:B------:R-:W-:Y:S02]  /*5fc0*/  LEA.HI R16, R16, R21, RZ, 0x1 ;  /* 0x0000001510107211 */ /* 0x000fe400078f08ff */
[----:B------:R-:W-:-:S03]  /*5fd0*/  IADD3 R18, P3, PT, R18, 0x1, RZ ;  /* 0x0000000112127810 */ /* 0x000fc60007f7e0ff */
[----:B------:R-:W-:Y:S01]  /*5fe0*/  @P2 IMAD.MOV R16, RZ, RZ, -R16 ;  /* 0x000000ffff102224 */ /* 0x000fe200078e0a10 */
[----:B------:R-:W-:-:S04]  /*5ff0*/  LEA.HI.X R19, R19, RZ, RZ, 0x16, P3 ;  /* 0x000000ff13137211 */ /* 0x000fc800018fb4ff */
[--C-:B------:R-:W-:Y:S01]  /*6000*/  SHF.R.U64 R15, R18, 0x1, R19.reuse ;  /* 0x00000001120f7819 */ /* 0x100fe20000001213 */
[----:B------:R-:W-:Y:S01]  /*6010*/  IMAD.SHL.U32 R18, R20, 0x100000, RZ ;  /* 0x0010000014127824 */ /* 0x000fe200078e00ff */
[----:B------:R-:W-:Y:S02]  /*6020*/  SHF.R.U32.HI R17, RZ, 0x1, R19 ;  /* 0x00000001ff117819 */ /* 0x000fe40000011613 */
[----:B------:R-:W-:-:S04]  /*6030*/  IADD3 R24, P3, P4, RZ, RZ, R15 ;  /* 0x000000ffff187210 */ /* 0x000fc80007c7e00f */
[----:B------:R-:W-:-:S04]  /*6040*/  IADD3.X R18, PT, PT, R18, 0x3fe00000, R17, P3, P4 ;  /* 0x3fe0000012127810 */ /* 0x000fc80001fe8411 */
[----:B------:R-:W-:-:S07]  /*6050*/  LOP3.LUT R25, R18, R25, RZ, 0xfc, !PT ;  /* 0x0000001912197212 */ /* 0x000fce00078efcff */
.L_x_54:
[----:B------:R-:W-:Y:S02]  /*6060*/  IMAD.MOV.U32 R35, RZ, RZ, 0x0 ;  /* 0x00000000ff237424 */ /* 0x000fe400078e00ff */
[----:B------:R-:W-:Y:S02]  /*6070*/  IMAD.MOV.U32 R15, RZ, RZ, R16 ;  /* 0x000000ffff0f7224 */ /* 0x000fe400078e0010 */
[----:B------:R-:W-:Y:S02]  /*6080*/  IMAD.MOV.U32 R16, RZ, RZ, R24 ;  /* 0x000000ffff107224 */ /* 0x000fe400078e0018 */
[----:B------:R-:W-:Y:S01]  /*6090*/  IMAD.MOV.U32 R17, RZ, RZ, R25 ;  /* 0x000000ffff117224 */ /* 0x000fe200078e0019 */
[----:B------:R-:W-:Y:S06]  /*60a0*/  RET.REL.NODEC R34 `(_Z7Cal_valPdS_P14Diff_questionsm) ;  /* 0xffffff9c22d47950 */ /* 0x000fec0003c3ffff */
.L_x_61:
[----:B------:R-:W-:-:S00]  /*60b0*/  BRA `(.L_x_61) ;  /* 0xfffffffc00fc7947 */ /* 0x000fc0000383ffff */
[----:B------:R-:W-:-:S00]  /*60c0*/  NOP ;  /* 0x0000000000007918 */ /* 0x000fc00000000000 */
        /* <DEDUP_REMOVED lines=11> */
.L_x_72:


//--------------------- .nv.global.init           --------------------------
	.section	.nv.global.init,"aw",@progbits
	.align	16
.nv.global.init:
	.type		__cudart_sin_cos_coeffs,@object
	.size		__cudart_sin_cos_coeffs,(__cudart_i2opi_d - __cudart_sin_cos_coeffs)
__cudart_sin_cos_coeffs:
        /*0000*/ 	.byte	0x46, 0xd2, 0xb0, 0x2c, 0xf1, 0xe5, 0x5a, 0xbe, 0x92, 0xe3, 0xac, 0x69, 0xe3, 0x1d, 0xc7, 0x3e
        /*0010*/ 	.byte	0xa1, 0x62, 0xdb, 0x19, 0xa0, 0x01, 0x2a, 0xbf, 0x18, 0x08, 0x11, 0x11, 0x11, 0x11, 0x81, 0x3f
        /*0020*/ 	.byte	0x54, 0x55, 0x55, 0x55, 0x55, 0x55, 0xc5, 0xbf, 0x00, 0x00, 0x00, 0x00, 0x00, 0x00, 0x00, 0x00
        /*0030*/ 	.byte	0x00, 0x00, 0x00, 0x00, 0x00, 0x00, 0x00, 0x00, 0x64, 0x81, 0xfd, 0x20, 0x83, 0xff, 0xa8, 0xbd
        /*0040*/ 	.byte	0x28, 0x85, 0xef, 0xc1, 0xa7, 0xee, 0x21, 0x3e, 0xd9, 0xe6, 0x06, 0x8e, 0x4f, 0x7e, 0x92, 0xbe
        /*0050*/ 	.byte	0xe9, 0xbc, 0xdd, 0x19, 0xa0, 0x01, 0xfa, 0x3e, 0x47, 0x5d, 0xc1, 0x16, 0x6c, 0xc1, 0x56, 0xbf
        /*0060*/ 	.byte	0x51, 0x55, 0x55, 0x55, 0x55, 0x55, 0xa5, 0x3f, 0x00, 0x00, 0x00, 0x00, 0x00, 0x00, 0xe0, 0xbf
        /*0070*/ 	.byte	0x00, 0x00, 0x00, 0x00, 0x00, 0x00, 0xf0, 0x3f, 0x00, 0x00, 0x00, 0x00, 0x00, 0x00, 0x00, 0x00
	.type		__cudart_i2opi_d,@object
	.size		__cudart_i2opi_d,(.L_0 - __cudart_i2opi_d)
__cudart_i2opi_d:
        /* <DEDUP_REMOVED lines=9> */
.L_0:


//--------------------- .nv.shared._Z7Cal_valPdS_P14Diff_questionsm --------------------------
	.section	.nv.shared._Z7Cal_valPdS_P14Diff_questionsm,"aw",@nobits
	.sectionflags	@""
	.align	8
.nv.shared._Z7Cal_valPdS_P14Diff_questionsm:
	.zero		1068


//--------------------- .nv.shared.reserved.0     --------------------------
	.section	.nv.shared.reserved.0,"aw",@nobits
	.weak		__nv_reservedSMEM_offset_0_alias
	.size		__nv_reservedSMEM_offset_0_alias, 0, 64
	.other		__nv_reservedSMEM_offset_0_alias,@"STO_CUDA_RESERVED_SHARED STV_DEFAULT"
__nv_reservedSMEM_offset_0_alias:
	.zero		0
	.zero		64


//--------------------- .nv.constant0._Z7Cal_valPdS_P14Diff_questionsm --------------------------
	.section	.nv.constant0._Z7Cal_valPdS_P14Diff_questionsm,"a",@progbits
	.sectionflags	@""
	.align	4
.nv.constant0._Z7Cal_valPdS_P14Diff_questionsm:
	.zero		928


//--------------------- SYMBOLS --------------------------

	.type		.nv.reservedSmem.offset0,@object
	.size		.nv.reservedSmem.offset0,0x4
	.type		.nv.reservedSmem.cap,@object
	.size		.nv.reservedSmem.cap,0x4
	.type		malloc,@function
	.type		free,@function
